	.target	sm_80

	.elftype	@"ET_EXEC"


//--------------------- .note.nv.tkinfo           --------------------------
	.section	.note.nv.tkinfo,"",@"SHT_NOTE"
	.sectionflags	@"SHF_NOTE_NV_TKINFO"
	.tkinfo
        /*0018*/ 	.word	0x00000002
        /*0030*/ 	.string	""
        /*0030*/ 	.string	"ptxas"
        /*0030*/ 	.string	"Cuda compilation tools, release 13.0, V13.0.88"
        /*0030*/ 	.string	"Build cuda_13.0.r13.0/compiler.36424714_0"
        /*0030*/ 	.string	"-v  -suppress-debug-info  -lineinfo  -arch sm_80 "



//--------------------- .note.nv.cuinfo           --------------------------
	.section	.note.nv.cuinfo,"",@"SHT_NOTE"
	.sectionflags	@"SHF_NOTE_NV_CUINFO"
        /*0018*/ 	.short	0x0002
        /*001a*/ 	.short	0x0050
        /*001c*/ 	.short	0x0082
	.zero		2


//--------------------- .nv.info                  --------------------------
	.section	.nv.info,"",@"SHT_CUDA_INFO"
	.align	4


	//----- nvinfo : EIATTR_REGCOUNT
	.align		4
        /*0000*/ 	.byte	0x04, 0x2f
        /*0002*/ 	.short	(.L_1 - .L_0)
	.align		4
.L_0:
        /*0004*/ 	.word	index@(matmul_kernel)
        /*0008*/ 	.word	0x000000d6


	//----- nvinfo : EIATTR_FRAME_SIZE
	.align		4
.L_1:
        /*000c*/ 	.byte	0x04, 0x11
        /*000e*/ 	.short	(.L_3 - .L_2)
	.align		4
.L_2:
        /*0010*/ 	.word	index@(matmul_kernel)
        /*0014*/ 	.word	0x00000000


	//----- nvinfo : EIATTR_MIN_STACK_SIZE
	.align		4
.L_3:
        /*0018*/ 	.byte	0x04, 0x12
        /*001a*/ 	.short	(.L_5 - .L_4)
	.align		4
.L_4:
        /*001c*/ 	.word	index@(matmul_kernel)
        /*0020*/ 	.word	0x00000000
.L_5:


//--------------------- .nv.info.matmul_kernel    --------------------------
	.section	.nv.info.matmul_kernel,"",@"SHT_CUDA_INFO"
	.sectionflags	@""
	.align	4


	//----- nvinfo : EIATTR_CUDA_API_VERSION
	.align		4
        /*0000*/ 	.byte	0x04, 0x37
        /*0002*/ 	.short	(.L_7 - .L_6)
.L_6:
        /*0004*/ 	.word	0x00000082


	//----- nvinfo : EIATTR_SW2861232_WAR
	.align		4
.L_7:
        /*0008*/ 	.byte	0x01, 0x35
	.zero		2


	//----- nvinfo : EIATTR_PARAM_CBANK
	.align		4
        /*000c*/ 	.byte	0x04, 0x0a
        /*000e*/ 	.short	(.L_9 - .L_8)
	.align		4
.L_8:
        /*0010*/ 	.word	index@(.nv.constant0.matmul_kernel)
        /*0014*/ 	.short	0x0160
        /*0016*/ 	.short	0x0050


	//----- nvinfo : EIATTR_CBANK_PARAM_SIZE
	.align		4
.L_9:
        /*0018*/ 	.byte	0x03, 0x19
        /*001a*/ 	.short	0x0050


	//----- nvinfo : EIATTR_KPARAM_INFO
	.align		4
        /*001c*/ 	.byte	0x04, 0x17
        /*001e*/ 	.short	(.L_11 - .L_10)
.L_10:
        /*0020*/ 	.word	0x00000000
        /*0024*/ 	.short	0x000d
        /*0026*/ 	.short	0x0048
        /*0028*/ 	.byte	0x00, 0xf4, 0x21, 0x00


	//----- nvinfo : EIATTR_KPARAM_INFO
	.align		4
.L_11:
        /*002c*/ 	.byte	0x04, 0x17
        /*002e*/ 	.short	(.L_13 - .L_12)
.L_12:
        /*0030*/ 	.word	0x00000000
        /*0034*/ 	.short	0x000c
        /*0036*/ 	.short	0x0040
        /*0038*/ 	.byte	0x00, 0xf4, 0x21, 0x00


	//----- nvinfo : EIATTR_KPARAM_INFO
	.align		4
.L_13:
        /*003c*/ 	.byte	0x04, 0x17
        /*003e*/ 	.short	(.L_15 - .L_14)
.L_14:
        /*0040*/ 	.word	0x00000000
        /*0044*/ 	.short	0x000b
        /*0046*/ 	.short	0x0038
        /*0048*/ 	.byte	0x00, 0xf0, 0x11, 0x00


	//----- nvinfo : EIATTR_KPARAM_INFO
	.align		4
.L_15:
        /*004c*/ 	.byte	0x04, 0x17
        /*004e*/ 	.short	(.L_17 - .L_16)
.L_16:
        /*0050*/ 	.word	0x00000000
        /*0054*/ 	.short	0x000a
        /*0056*/ 	.short	0x0034
        /*0058*/ 	.byte	0x00, 0xf0, 0x11, 0x00


	//----- nvinfo : EIATTR_KPARAM_INFO
	.align		4
.L_17:
        /*005c*/ 	.byte	0x04, 0x17
        /*005e*/ 	.short	(.L_19 - .L_18)
.L_18:
        /*0060*/ 	.word	0x00000000
        /*0064*/ 	.short	0x0009
        /*0066*/ 	.short	0x0030
        /*0068*/ 	.byte	0x00, 0xf0, 0x11, 0x00


	//----- nvinfo : EIATTR_KPARAM_INFO
	.align		4
.L_19:
        /*006c*/ 	.byte	0x04, 0x17
        /*006e*/ 	.short	(.L_21 - .L_20)
.L_20:
        /*0070*/ 	.word	0x00000000
        /*0074*/ 	.short	0x0008
        /*0076*/ 	.short	0x002c
        /*0078*/ 	.byte	0x00, 0xf0, 0x11, 0x00


	//----- nvinfo : EIATTR_KPARAM_INFO
	.align		4
.L_21:
        /*007c*/ 	.byte	0x04, 0x17
        /*007e*/ 	.short	(.L_23 - .L_22)
.L_22:
        /*0080*/ 	.word	0x00000000
        /*0084*/ 	.short	0x0007
        /*0086*/ 	.short	0x0028
        /*0088*/ 	.byte	0x00, 0xf0, 0x11, 0x00


	//----- nvinfo : EIATTR_KPARAM_INFO
	.align		4
.L_23:
        /*008c*/ 	.byte	0x04, 0x17
        /*008e*/ 	.short	(.L_25 - .L_24)
.L_24:
        /*0090*/ 	.word	0x00000000
        /*0094*/ 	.short	0x0006
        /*0096*/ 	.short	0x0024
        /*0098*/ 	.byte	0x00, 0xf0, 0x11, 0x00


	//----- nvinfo : EIATTR_KPARAM_INFO
	.align		4
.L_25:
        /*009c*/ 	.byte	0x04, 0x17
        /*009e*/ 	.short	(.L_27 - .L_26)
.L_26:
        /*00a0*/ 	.word	0x00000000
        /*00a4*/ 	.short	0x0005
        /*00a6*/ 	.short	0x0020
        /*00a8*/ 	.byte	0x00, 0xf0, 0x11, 0x00


	//----- nvinfo : EIATTR_KPARAM_INFO
	.align		4
.L_27:
        /*00ac*/ 	.byte	0x04, 0x17
        /*00ae*/ 	.short	(.L_29 - .L_28)
.L_28:
        /*00b0*/ 	.word	0x00000000
        /*00b4*/ 	.short	0x0004
        /*00b6*/ 	.short	0x001c
        /*00b8*/ 	.byte	0x00, 0xf0, 0x11, 0x00


	//----- nvinfo : EIATTR_KPARAM_INFO
	.align		4
.L_29:
        /*00bc*/ 	.byte	0x04, 0x17
        /*00be*/ 	.short	(.L_31 - .L_30)
.L_30:
        /*00c0*/ 	.word	0x00000000
        /*00c4*/ 	.short	0x0003
        /*00c6*/ 	.short	0x0018
        /*00c8*/ 	.byte	0x00, 0xf0, 0x11, 0x00


	//----- nvinfo : EIATTR_KPARAM_INFO
	.align		4
.L_31:
        /*00cc*/ 	.byte	0x04, 0x17
        /*00ce*/ 	.short	(.L_33 - .L_32)
.L_32:
        /*00d0*/ 	.word	0x00000000
        /*00d4*/ 	.short	0x0002
        /*00d6*/ 	.short	0x0010
        /*00d8*/ 	.byte	0x00, 0xf4, 0x21, 0x00


	//----- nvinfo : EIATTR_KPARAM_INFO
	.align		4
.L_33:
        /*00dc*/ 	.byte	0x04, 0x17
        /*00de*/ 	.short	(.L_35 - .L_34)
.L_34:
        /*00e0*/ 	.word	0x00000000
        /*00e4*/ 	.short	0x0001
        /*00e6*/ 	.short	0x0008
        /*00e8*/ 	.byte	0x00, 0xf4, 0x21, 0x00


	//----- nvinfo : EIATTR_KPARAM_INFO
	.align		4
.L_35:
        /*00ec*/ 	.byte	0x04, 0x17
        /*00ee*/ 	.short	(.L_37 - .L_36)
.L_36:
        /*00f0*/ 	.word	0x00000000
        /*00f4*/ 	.short	0x0000
        /*00f6*/ 	.short	0x0000
        /*00f8*/ 	.byte	0x00, 0xf4, 0x21, 0x00


	//----- nvinfo : EIATTR_MAXREG_COUNT
	.align		4
.L_37:
        /*00fc*/ 	.byte	0x03, 0x1b
        /*00fe*/ 	.short	0x00ff


	//----- nvinfo : EIATTR_NUM_BARRIERS
	.align		4
        /*0100*/ 	.byte	0x02, 0x4c
        /*0102*/ 	.byte	0x01
	.zero		1


	//----- nvinfo : EIATTR_MERCURY_ISA_VERSION
	.align		4
        /*0104*/ 	.byte	0x03, 0x5f
        /*0106*/ 	.short	0x0000


	//----- nvinfo : EIATTR_EXIT_INSTR_OFFSETS
	.align		4
        /*0108*/ 	.byte	0x04, 0x1c
        /*010a*/ 	.short	(.L_39 - .L_38)


	//   ....[0]....
.L_38:
        /*010c*/ 	.word	0x00004e90


	//   ....[1]....
        /*0110*/ 	.word	0x00004ec0


	//----- nvinfo : EIATTR_REQNTID
	.align		4
.L_39:
        /*0114*/ 	.byte	0x04, 0x10
        /*0116*/ 	.short	(.L_41 - .L_40)
.L_40:
        /*0118*/ 	.word	0x00000080
        /*011c*/ 	.word	0x00000001
        /*0120*/ 	.word	0x00000001
.L_41:


//--------------------- .nv.callgraph             --------------------------
	.section	.nv.callgraph,"",@"SHT_CUDA_CALLGRAPH"
	.align	4
	.sectionentsize	8
	.align		4
        /*0000*/ 	.word	0x00000000
	.align		4
        /*0004*/ 	.word	0xffffffff
	.align		4
        /*0008*/ 	.word	0x00000000
	.align		4
        /*000c*/ 	.word	0xfffffffe
	.align		4
        /*0010*/ 	.word	0x00000000
	.align		4
        /*0014*/ 	.word	0xfffffffd
	.align		4
        /*0018*/ 	.word	0x00000000
	.align		4
        /*001c*/ 	.word	0xfffffffc


//--------------------- .nv.rel.action            --------------------------
	.section	.nv.rel.action,"",@"SHT_CUDA_RELOCINFO"
	.align	8
	.sectionentsize	8
        /*0000*/ 	.byte	0x73, 0x00, 0x00, 0x00, 0x00, 0x00, 0x00, 0x00, 0x00, 0x00, 0x00, 0x11, 0x25, 0x00, 0x05, 0x36


//--------------------- .nv.constant0.matmul_kernel --------------------------
	.section	.nv.constant0.matmul_kernel,"a",@progbits
	.sectionflags	@""
	.align	4
.nv.constant0.matmul_kernel:
	.zero		432


//--------------------- .text.matmul_kernel       --------------------------
	.section	.text.matmul_kernel,"ax",@progbits
	.sectioninfo	@"SHI_REGISTERS=214"
	.align	128
        .global         matmul_kernel
        .type           matmul_kernel,@function
        .size           matmul_kernel,(.L_x_4 - matmul_kernel)
        .other          matmul_kernel,@"STO_CUDA_ENTRY STV_DEFAULT"
matmul_kernel:
.text.matmul_kernel:
[----:B------:R-:W-:Y:S02]  /*0000*/  IMAD.MOV.U32 R1, RZ, RZ, c[0x0][0x28] ;  /* 0x00000a00ff017624 */ /* 0x000fe400078e00ff */
[----:B------:R-:W-:Y:S01]  /*0010*/  IMAD.MOV.U32 R0, RZ, RZ, c[0x0][0x17c] ;  /* 0x00005f00ff007624 */ /* 0x000fe200078e00ff */
[----:B------:R-:W0:Y:S01]  /*0020*/  S2R R5, SR_CTAID.X ;  /* 0x0000000000057919 */ /* 0x000e220000002500 */
[----:B------:R-:W-:Y:S01]  /*0030*/  IMAD.MOV.U32 R182, RZ, RZ, c[0x0][0x180] ;  /* 0x00006000ffb67624 */ /* 0x000fe200078e00ff */
[----:B------:R-:W-:Y:S01]  /*0040*/  ULDC.64 UR4, c[0x0][0x118] ;  /* 0x0000460000047ab9 */ /* 0x000fe20000000a00 */
[----:B------:R-:W-:Y:S01]  /*0050*/  CS2R R116, SRZ ;  /* 0x0000000000747805 */ /* 0x000fe2000001ff00 */
[----:B------:R-:W-:Y:S01]  /*0060*/  IADD3 R0, R0, 0x3f, RZ ;  /* 0x0000003f00007810 */ /* 0x000fe20007ffe0ff */
[----:B------:R-:W-:Y:S01]  /*0070*/  CS2R R118, SRZ ;  /* 0x0000000000767805 */ /* 0x000fe2000001ff00 */
[----:B------:R-:W-:Y:S01]  /*0080*/  IADD3 R182, R182, 0x1f, RZ ;  /* 0x0000001fb6b67810 */ /* 0x000fe20007ffe0ff */
[----:B------:R-:W-:Y:S01]  /*0090*/  CS2R R84, SRZ ;  /* 0x0000000000547805 */ /* 0x000fe2000001ff00 */
[----:B------:R-:W-:Y:S01]  /*00a0*/  SHF.R.S32.HI R3, RZ, 0x1f, R0 ;  /* 0x0000001fff037819 */ /* 0x000fe20000011400 */
[----:B------:R-:W-:Y:S01]  /*00b0*/  CS2R R86, SRZ ;  /* 0x0000000000567805 */ /* 0x000fe2000001ff00 */
[----:B------:R-:W-:Y:S01]  /*00c0*/  CS2R R12, SRZ ;  /* 0x00000000000c7805 */ /* 0x000fe2000001ff00 */
[----:B------:R-:W-:Y:S01]  /*00d0*/  CS2R R14, SRZ ;  /* 0x00000000000e7805 */ /* 0x000fe2000001ff00 */
[----:B------:R-:W-:Y:S01]  /*00e0*/  LEA.HI R3, R3, R0, RZ, 0x6 ;  /* 0x0000000003037211 */ /* 0x000fe200078f30ff */
[----:B------:R-:W-:Y:S01]  /*00f0*/  CS2R R100, SRZ ;  /* 0x0000000000647805 */ /* 0x000fe2000001ff00 */
[----:B------:R-:W-:Y:S01]  /*0100*/  CS2R R102, SRZ ;  /* 0x0000000000667805 */ /* 0x000fe2000001ff00 */
[----:B------:R-:W-:Y:S01]  /*0110*/  CS2R R16, SRZ ;  /* 0x0000000000107805 */ /* 0x000fe2000001ff00 */
[----:B------:R-:W-:Y:S01]  /*0120*/  SHF.R.S32.HI R3, RZ, 0x6, R3 ;  /* 0x00000006ff037819 */ /* 0x000fe20000011403 */
[----:B------:R-:W-:Y:S01]  /*0130*/  CS2R R18, SRZ ;  /* 0x0000000000127805 */ /* 0x000fe2000001ff00 */
[----:B------:R-:W-:Y:S01]  /*0140*/  CS2R R68, SRZ ;  /* 0x0000000000447805 */ /* 0x000fe2000001ff00 */
[----:B------:R-:W-:Y:S01]  /*0150*/  CS2R R70, SRZ ;  /* 0x0000000000467805 */ /* 0x000fe2000001ff00 */
[----:B------:R-:W-:Y:S01]  /*0160*/  CS2R R20, SRZ ;  /* 0x0000000000147805 */ /* 0x000fe2000001ff00 */
[----:B------:R-:W-:Y:S01]  /*0170*/  IMAD.SHL.U32 R4, R3, 0x8, RZ ;  /* 0x0000000803047824 */ /* 0x000fe200078e00ff */
[----:B------:R-:W-:Y:S01]  /*0180*/  CS2R R22, SRZ ;  /* 0x0000000000167805 */ /* 0x000fe2000001ff00 */
[----:B0-----:R-:W-:-:S03]  /*0190*/  IABS R8, R5 ;  /* 0x0000000500087213 */ /* 0x001fc60000000000 */
[-C--:B------:R-:W-:Y:S02]  /*01a0*/  IABS R7, R4.reuse ;  /* 0x0000000400077213 */ /* 0x080fe40000000000 */
[----:B------:R-:W-:Y:S02]  /*01b0*/  IABS R10, R4 ;  /* 0x00000004000a7213 */ /* 0x000fe40000000000 */
[----:B------:R-:W0:Y:S08]  /*01c0*/  I2F.RP R0, R7 ;  /* 0x0000000700007306 */ /* 0x000e300000209400 */
[----:B0-----:R-:W0:Y:S02]  /*01d0*/  MUFU.RCP R0, R0 ;  /* 0x0000000000007308 */ /* 0x001e240000001000 */
[----:B0-----:R-:W-:Y:S01]  /*01e0*/  IADD3 R2, R0, 0xffffffe, RZ ;  /* 0x0ffffffe00027810 */ /* 0x001fe20007ffe0ff */
[----:B------:R-:W-:-:S05]  /*01f0*/  IMAD.MOV R0, RZ, RZ, -R10 ;  /* 0x000000ffff007224 */ /* 0x000fca00078e0a0a */
[----:B------:R0:W1:Y:S02]  /*0200*/  F2I.FTZ.U32.TRUNC.NTZ R3, R2 ;  /* 0x0000000200037305 */ /* 0x000064000021f000 */
[----:B0-----:R-:W-:Y:S02]  /*0210*/  IMAD.MOV.U32 R2, RZ, RZ, RZ ;  /* 0x000000ffff027224 */ /* 0x001fe400078e00ff */
[----:B-1----:R-:W-:-:S04]  /*0220*/  IMAD.MOV R6, RZ, RZ, -R3 ;  /* 0x000000ffff067224 */ /* 0x002fc800078e0a03 */
[----:B------:R-:W-:Y:S02]  /*0230*/  IMAD R9, R6, R7, RZ ;  /* 0x0000000706097224 */ /* 0x000fe400078e02ff */
[----:B------:R-:W-:Y:S02]  /*0240*/  IMAD.MOV.U32 R6, RZ, RZ, R8 ;  /* 0x000000ffff067224 */ /* 0x000fe400078e0008 */
[----:B------:R-:W-:-:S06]  /*0250*/  IMAD.HI.U32 R3, R3, R9, R2 ;  /* 0x0000000903037227 */ /* 0x000fcc00078e0002 */
[----:B------:R-:W-:-:S04]  /*0260*/  IMAD.HI.U32 R3, R3, R6, RZ ;  /* 0x0000000603037227 */ /* 0x000fc800078e00ff */
[----:B------:R-:W-:-:S05]  /*0270*/  IMAD R0, R3, R0, R6 ;  /* 0x0000000003007224 */ /* 0x000fca00078e0206 */
[----:B------:R-:W-:-:S13]  /*0280*/  ISETP.GT.U32.AND P1, PT, R7, R0, PT ;  /* 0x000000000700720c */ /* 0x000fda0003f24070 */
[----:B------:R-:W-:Y:S01]  /*0290*/  @!P1 IMAD.IADD R0, R0, 0x1, -R7 ;  /* 0x0000000100009824 */ /* 0x000fe200078e0a07 */
[----:B------:R-:W-:Y:S02]  /*02a0*/  @!P1 IADD3 R3, R3, 0x1, RZ ;  /* 0x0000000103039810 */ /* 0x000fe40007ffe0ff */
[----:B------:R-:W-:Y:S02]  /*02b0*/  ISETP.NE.AND P1, PT, R4, RZ, PT ;  /* 0x000000ff0400720c */ /* 0x000fe40003f25270 */
[----:B------:R-:W-:Y:S02]  /*02c0*/  ISETP.GE.U32.AND P0, PT, R0, R7, PT ;  /* 0x000000070000720c */ /* 0x000fe40003f06070 */
[----:B------:R-:W-:-:S04]  /*02d0*/  LOP3.LUT R0, R5, R4, RZ, 0x3c, !PT ;  /* 0x0000000405007212 */ /* 0x000fc800078e3cff */
[----:B------:R-:W-:Y:S01]  /*02e0*/  ISETP.GE.AND P2, PT, R0, RZ, PT ;  /* 0x000000ff0000720c */ /* 0x000fe20003f46270 */
[----:B------:R-:W-:-:S05]  /*02f0*/  IMAD.MOV.U32 R0, RZ, RZ, c[0x0][0x178] ;  /* 0x00005e00ff007624 */ /* 0x000fca00078e00ff */
[----:B------:R-:W-:Y:S02]  /*0300*/  IADD3 R0, R0, 0x7f, RZ ;  /* 0x0000007f00007810 */ /* 0x000fe40007ffe0ff */
[----:B------:R-:W-:-:S05]  /*0310*/  @P0 IADD3 R3, R3, 0x1, RZ ;  /* 0x0000000103030810 */ /* 0x000fca0007ffe0ff */
[----:B------:R-:W-:Y:S01]  /*0320*/  IMAD.MOV.U32 R2, RZ, RZ, R3 ;  /* 0x000000ffff027224 */ /* 0x000fe200078e0003 */
[----:B------:R-:W-:-:S03]  /*0330*/  SHF.R.S32.HI R3, RZ, 0x1f, R0 ;  /* 0x0000001fff037819 */ /* 0x000fc60000011400 */
[----:B------:R-:W-:Y:S01]  /*0340*/  @!P2 IMAD.MOV R2, RZ, RZ, -R2 ;  /* 0x000000ffff02a224 */ /* 0x000fe200078e0a02 */
[----:B------:R-:W-:Y:S02]  /*0350*/  @!P1 LOP3.LUT R2, RZ, R4, RZ, 0x33, !PT ;  /* 0x00000004ff029212 */ /* 0x000fe400078e33ff */
[----:B------:R-:W-:-:S03]  /*0360*/  LEA.HI R3, R3, R0, RZ, 0x7 ;  /* 0x0000000003037211 */ /* 0x000fc600078f38ff */
[----:B------:R-:W-:Y:S02]  /*0370*/  IMAD.SHL.U32 R6, R2, 0x8, RZ ;  /* 0x0000000802067824 */ /* 0x000fe400078e00ff */
[----:B------:R-:W-:-:S03]  /*0380*/  IMAD.MOV R2, RZ, RZ, -R2 ;  /* 0x000000ffff027224 */ /* 0x000fc600078e0a02 */
[----:B------:R-:W-:Y:S01]  /*0390*/  LEA.HI.SX32 R3, R3, -R6, 0x19 ;  /* 0x8000000603037211 */ /* 0x000fe200078fcaff */
[----:B------:R-:W-:-:S03]  /*03a0*/  IMAD R4, R4, R2, R5 ;  /* 0x0000000204047224 */ /* 0x000fc600078e0205 */
[----:B------:R-:W-:Y:S02]  /*03b0*/  IMNMX R11, R3, 0x8, PT ;  /* 0x00000008030b7817 */ /* 0x000fe40003800200 */
[----:B------:R-:W-:Y:S02]  /*03c0*/  IABS R9, R4 ;  /* 0x0000000400097213 */ /* 0x000fe40000000000 */
[----:B------:R-:W-:-:S04]  /*03d0*/  IABS R7, R11 ;  /* 0x0000000b00077213 */ /* 0x000fc80000000000 */
[----:B------:R-:W0:Y:S08]  /*03e0*/  I2F.RP R0, R7 ;  /* 0x0000000700007306 */ /* 0x000e300000209400 */
[----:B0-----:R-:W0:Y:S02]  /*03f0*/  MUFU.RCP R0, R0 ;  /* 0x0000000000007308 */ /* 0x001e240000001000 */
[----:B0-----:R-:W-:-:S06]  /*0400*/  IADD3 R3, R0, 0xffffffe, RZ ;  /* 0x0ffffffe00037810 */ /* 0x001fcc0007ffe0ff */
[----:B------:R-:W0:Y:S02]  /*0410*/  F2I.FTZ.U32.TRUNC.NTZ R3, R3 ;  /* 0x0000000300037305 */ /* 0x000e24000021f000 */
[----:B0-----:R-:W-:-:S04]  /*0420*/  IMAD.MOV R8, RZ, RZ, -R3 ;  /* 0x000000ffff087224 */ /* 0x001fc800078e0a03 */
[----:B------:R-:W-:Y:S01]  /*0430*/  IMAD.MOV.U32 R2, RZ, RZ, R8 ;  /* 0x000000ffff027224 */ /* 0x000fe200078e0008 */
[----:B------:R-:W-:-:S03]  /*0440*/  IABS R8, R11 ;  /* 0x0000000b00087213 */ /* 0x000fc60000000000 */
[----:B------:R-:W-:Y:S02]  /*0450*/  IMAD R5, R2, R7, RZ ;  /* 0x0000000702057224 */ /* 0x000fe400078e02ff */
[----:B------:R-:W-:Y:S02]  /*0460*/  IMAD.MOV.U32 R2, RZ, RZ, RZ ;  /* 0x000000ffff027224 */ /* 0x000fe400078e00ff */
[----:B------:R-:W-:Y:S02]  /*0470*/  IMAD.MOV R0, RZ, RZ, -R8 ;  /* 0x000000ffff007224 */ /* 0x000fe400078e0a08 */
[----:B------:R-:W-:-:S06]  /*0480*/  IMAD.HI.U32 R2, R3, R5, R2 ;  /* 0x0000000503027227 */ /* 0x000fcc00078e0002 */
[----:B------:R-:W-:-:S04]  /*0490*/  IMAD.HI.U32 R2, R2, R9, RZ ;  /* 0x0000000902027227 */ /* 0x000fc800078e00ff */
[----:B------:R-:W-:Y:S02]  /*04a0*/  IMAD R0, R2, R0, R9 ;  /* 0x0000000002007224 */ /* 0x000fe400078e0209 */
[----:B------:R-:W-:-:S03]  /*04b0*/  CS2R R8, SRZ ;  /* 0x0000000000087805 */ /* 0x000fc6000001ff00 */
[----:B------:R-:W-:-:S13]  /*04c0*/  ISETP.GT.U32.AND P1, PT, R7, R0, PT ;  /* 0x000000000700720c */ /* 0x000fda0003f24070 */
[----:B------:R-:W-:Y:S01]  /*04d0*/  @!P1 IMAD.IADD R0, R0, 0x1, -R7 ;  /* 0x0000000100009824 */ /* 0x000fe200078e0a07 */
[----:B------:R-:W-:Y:S02]  /*04e0*/  @!P1 IADD3 R2, R2, 0x1, RZ ;  /* 0x0000000102029810 */ /* 0x000fe40007ffe0ff */
[----:B------:R-:W-:Y:S02]  /*04f0*/  ISETP.NE.AND P1, PT, R11, RZ, PT ;  /* 0x000000ff0b00720c */ /* 0x000fe40003f25270 */
[----:B------:R-:W-:Y:S02]  /*0500*/  ISETP.GE.U32.AND P0, PT, R0, R7, PT ;  /* 0x000000070000720c */ /* 0x000fe40003f06070 */
[----:B------:R-:W-:-:S04]  /*0510*/  LOP3.LUT R0, R4, R11, RZ, 0x3c, !PT ;  /* 0x0000000b04007212 */ /* 0x000fc800078e3cff */
[----:B------:R-:W-:Y:S02]  /*0520*/  ISETP.GE.AND P2, PT, R0, RZ, PT ;  /* 0x000000ff0000720c */ /* 0x000fe40003f46270 */
[----:B------:R-:W0:Y:S05]  /*0530*/  S2R R0, SR_TID.X ;  /* 0x0000000000007919 */ /* 0x000e2a0000002100 */
[----:B------:R-:W-:Y:S02]  /*0540*/  @P0 IADD3 R2, R2, 0x1, RZ ;  /* 0x0000000102020810 */ /* 0x000fe40007ffe0ff */
[----:B------:R-:W-:-:S03]  /*0550*/  ISETP.GE.AND P0, PT, R182, 0x20, PT ;  /* 0x00000020b600780c */ /* 0x000fc60003f06270 */
[----:B------:R-:W-:-:S04]  /*0560*/  IMAD.MOV.U32 R3, RZ, RZ, R2 ;  /* 0x000000ffff037224 */ /* 0x000fc800078e0002 */
[----:B------:R-:W-:Y:S01]  /*0570*/  @!P2 IMAD.MOV R3, RZ, RZ, -R3 ;  /* 0x000000ffff03a224 */ /* 0x000fe200078e0a03 */
[----:B------:R-:W-:-:S05]  /*0580*/  @!P1 LOP3.LUT R3, RZ, R11, RZ, 0x33, !PT ;  /* 0x0000000bff039212 */ /* 0x000fca00078e33ff */
[----:B------:R-:W-:Y:S02]  /*0590*/  IMAD.MOV R2, RZ, RZ, -R3 ;  /* 0x000000ffff027224 */ /* 0x000fe400078e0a03 */
[----:B------:R-:W-:Y:S02]  /*05a0*/  IMAD.SHL.U32 R3, R3, 0x40, RZ ;  /* 0x0000004003037824 */ /* 0x000fe400078e00ff */
[----:B------:R-:W-:Y:S02]  /*05b0*/  IMAD R2, R11, R2, R4 ;  /* 0x000000020b027224 */ /* 0x000fe400078e0204 */
[----:B------:R-:W-:Y:S02]  /*05c0*/  CS2R R10, SRZ ;  /* 0x00000000000a7805 */ /* 0x000fe4000001ff00 */
[----:B------:R-:W-:Y:S01]  /*05d0*/  IMAD.IADD R5, R6, 0x1, R2 ;  /* 0x0000000106057824 */ /* 0x000fe200078e0202 */
[----:B0-----:R-:W-:-:S05]  /*05e0*/  LOP3.LUT R2, R0, 0x7f, RZ, 0xc0, !PT ;  /* 0x0000007f00027812 */ /* 0x001fca00078ec0ff */
[----:B------:R-:W-:Y:S01]  /*05f0*/  IMAD R4, R5, 0x80, R2 ;  /* 0x0000008005047824 */ /* 0x000fe200078e0202 */
[----:B------:R-:W-:Y:S05]  /*0600*/  @!P0 BRA `(.L_x_0) ;  /* 0x00002c6000008947 */ /* 0x000fea0003800000 */
[----:B------:R-:W-:Y:S01]  /*0610*/  IABS R32, c[0x0][0x17c] ;  /* 0x00005f0000207a13 */ /* 0x000fe20000000000 */
[C---:B------:R-:W-:Y:S01]  /*0620*/  IMAD.SHL.U32 R27, R0.reuse, 0x2, RZ ;  /* 0x00000002001b7824 */ /* 0x040fe200078e00ff */
[----:B------:R-:W-:Y:S01]  /*0630*/  SHF.R.U32.HI R10, RZ, 0x5, R0 ;  /* 0x00000005ff0a7819 */ /* 0x000fe20000011600 */
[----:B------:R-:W-:Y:S01]  /*0640*/  IMAD.MOV.U32 R171, RZ, RZ, c[0x0][0x188] ;  /* 0x00006200ffab7624 */ /* 0x000fe200078e00ff */
[----:B------:R-:W0:Y:S01]  /*0650*/  I2F.RP R5, R32 ;  /* 0x0000002000057306 */ /* 0x000e220000209400 */
[----:B------:R-:W-:Y:S01]  /*0660*/  LEA.HI R16, R0, R3, RZ, 0x1b ;  /* 0x0000000300107211 */ /* 0x000fe200078fd8ff */
[----:B------:R-:W-:Y:S01]  /*0670*/  IMAD.MOV.U32 R183, RZ, RZ, c[0x0][0x180] ;  /* 0x00006000ffb77624 */ /* 0x000fe200078e00ff */
[----:B------:R-:W-:Y:S01]  /*0680*/  SGXT.U32 R10, R10, 0x2 ;  /* 0x000000020a0a781a */ /* 0x000fe20000000000 */
[C---:B------:R-:W-:Y:S01]  /*0690*/  IMAD R124, R171.reuse, 0x13, RZ ;  /* 0x00000013ab7c7824 */ /* 0x040fe200078e02ff */
[----:B------:R-:W-:Y:S01]  /*06a0*/  IADD3 R8, R16, 0x3c, RZ ;  /* 0x0000003c10087810 */ /* 0x000fe20007ffe0ff */
[----:B------:R-:W-:Y:S01]  /*06b0*/  IMAD R125, R171, 0x12, RZ ;  /* 0x00000012ab7d7824 */ /* 0x000fe200078e02ff */
[----:B------:R-:W-:Y:S01]  /*06c0*/  LOP3.LUT R34, R3, R10, RZ, 0xfc, !PT ;  /* 0x0000000a03227212 */ /* 0x000fe200078efcff */
[C---:B------:R-:W-:Y:S01]  /*06d0*/  IMAD R126, R171.reuse, 0x11, RZ ;  /* 0x00000011ab7e7824 */ /* 0x040fe200078e02ff */
[----:B------:R-:W-:Y:S01]  /*06e0*/  IABS R13, R8 ;  /* 0x00000008000d7213 */ /* 0x000fe20000000000 */
[C---:B------:R-:W-:Y:S01]  /*06f0*/  IMAD.SHL.U32 R127, R171.reuse, 0x10, RZ ;  /* 0x00000010ab7f7824 */ /* 0x040fe200078e00ff */
[C---:B------:R-:W-:Y:S01]  /*0700*/  LOP3.LUT R9, R34.reuse, 0x38, RZ, 0xfc, !PT ;  /* 0x0000003822097812 */ /* 0x040fe200078efcff */
[C---:B------:R-:W-:Y:S01]  /*0710*/  IMAD R158, R171.reuse, 0xf, RZ ;  /* 0x0000000fab9e7824 */ /* 0x040fe200078e02ff */
[----:B------:R-:W-:Y:S01]  /*0720*/  LOP3.LUT R12, R34, 0x34, RZ, 0xfc, !PT ;  /* 0x00000034220c7812 */ /* 0x000fe200078efcff */
[C---:B------:R-:W-:Y:S01]  /*0730*/  IMAD R159, R171.reuse, 0xe, RZ ;  /* 0x0000000eab9f7824 */ /* 0x040fe200078e02ff */
[----:B------:R-:W-:Y:S01]  /*0740*/  IABS R15, R9 ;  /* 0x00000009000f7213 */ /* 0x000fe20000000000 */
[----:B0-----:R-:W0:Y:S01]  /*0750*/  MUFU.RCP R5, R5 ;  /* 0x0000000500057308 */ /* 0x001e220000001000 */
[----:B------:R-:W-:Y:S01]  /*0760*/  IABS R17, R12 ;  /* 0x0000000c00117213 */ /* 0x000fe20000000000 */
[C---:B------:R-:W-:Y:S01]  /*0770*/  IMAD R160, R171.reuse, 0xd, RZ ;  /* 0x0000000daba07824 */ /* 0x040fe200078e02ff */
[----:B------:R-:W-:Y:S01]  /*0780*/  ISETP.GE.AND P1, PT, R8, RZ, PT ;  /* 0x000000ff0800720c */ /* 0x000fe20003f26270 */
[----:B------:R-:W-:Y:S01]  /*0790*/  IMAD R161, R171, 0xc, RZ ;  /* 0x0000000caba17824 */ /* 0x000fe200078e02ff */
[----:B------:R-:W-:Y:S01]  /*07a0*/  ISETP.GE.AND P0, PT, R9, RZ, PT ;  /* 0x000000ff0900720c */ /* 0x000fe20003f06270 */
[C---:B------:R-:W-:Y:S01]  /*07b0*/  IMAD R162, R171.reuse, 0xb, RZ ;  /* 0x0000000baba27824 */ /* 0x040fe200078e02ff */
[C---:B------:R-:W-:Y:S01]  /*07c0*/  LOP3.LUT R18, R34.reuse, 0x2c, RZ, 0xfc, !PT ;  /* 0x0000002c22127812 */ /* 0x040fe200078efcff */
[C---:B------:R-:W-:Y:S01]  /*07d0*/  IMAD R163, R171.reuse, 0xa, RZ ;  /* 0x0000000aaba37824 */ /* 0x040fe200078e02ff */
[----:B------:R-:W-:Y:S01]  /*07e0*/  LOP3.LUT R22, R34, 0x28, RZ, 0xfc, !PT ;  /* 0x0000002822167812 */ /* 0x000fe200078efcff */
[C---:B------:R-:W-:Y:S01]  /*07f0*/  IMAD R164, R171.reuse, 0x9, RZ ;  /* 0x00000009aba47824 */ /* 0x040fe200078e02ff */
[----:B------:R-:W-:Y:S01]  /*0800*/  LOP3.LUT R10, R0, 0x40, RZ, 0xc0, !PT ;  /* 0x00000040000a7812 */ /* 0x000fe200078ec0ff */
[C---:B------:R-:W-:Y:S01]  /*0810*/  IMAD.SHL.U32 R165, R171.reuse, 0x8, RZ ;  /* 0x00000008aba57824 */ /* 0x040fe200078e00ff */
[----:B------:R-:W-:Y:S01]  /*0820*/  ISETP.GE.AND P4, PT, R12, RZ, PT ;  /* 0x000000ff0c00720c */ /* 0x000fe20003f86270 */
[C---:B------:R-:W-:Y:S01]  /*0830*/  IMAD R166, R171.reuse, 0x7, RZ ;  /* 0x00000007aba67824 */ /* 0x040fe200078e02ff */
[C---:B------:R-:W-:Y:S01]  /*0840*/  LOP3.LUT R23, R34.reuse, 0x24, RZ, 0xfc, !PT ;  /* 0x0000002422177812 */ /* 0x040fe200078efcff */
[----:B------:R-:W-:Y:S01]  /*0850*/  IMAD R167, R171, 0x6, RZ ;  /* 0x00000006aba77824 */ /* 0x000fe200078e02ff */
[----:B0-----:R-:W-:Y:S01]  /*0860*/  IADD3 R6, R5, 0xffffffe, RZ ;  /* 0x0ffffffe05067810 */ /* 0x001fe20007ffe0ff */
[C---:B------:R-:W-:Y:S01]  /*0870*/  IMAD R168, R171.reuse, 0x5, RZ ;  /* 0x00000005aba87824 */ /* 0x040fe200078e02ff */
[----:B------:R-:W-:Y:S01]  /*0880*/  SHF.R.S32.HI R5, RZ, 0x1f, R182 ;  /* 0x0000001fff057819 */ /* 0x000fe200000114b6 */
[C---:B------:R-:W-:Y:S01]  /*0890*/  IMAD.SHL.U32 R169, R171.reuse, 0x4, RZ ;  /* 0x00000004aba97824 */ /* 0x040fe200078e00ff */
[----:B------:R0:W1:Y:S01]  /*08a0*/  F2I.FTZ.U32.TRUNC.NTZ R7, R6 ;  /* 0x0000000600077305 */ /* 0x000062000021f000 */
[----:B------:R-:W-:Y:S01]  /*08b0*/  IABS R19, R23 ;  /* 0x0000001700137213 */ /* 0x000fe20000000000 */
[----:B------:R-:W-:Y:S01]  /*08c0*/  IMAD R170, R171, 0x3, RZ ;  /* 0x00000003abaa7824 */ /* 0x000fe200078e02ff */
[----:B------:R-:W-:Y:S01]  /*08d0*/  LEA.HI R182, R5, R182, RZ, 0x5 ;  /* 0x000000b605b67211 */ /* 0x000fe200078f28ff */
[----:B------:R-:W-:Y:S01]  /*08e0*/  CS2R R120, SRZ ;  /* 0x0000000000787805 */ /* 0x000fe2000001ff00 */
[----:B------:R-:W-:Y:S01]  /*08f0*/  IABS R35, c[0x0][0x178] ;  /* 0x00005e0000237a13 */ /* 0x000fe20000000000 */
[----:B------:R-:W-:Y:S01]  /*0900*/  CS2R R122, SRZ ;  /* 0x00000000007a7805 */ /* 0x000fe2000001ff00 */
[C---:B------:R-:W-:Y:S01]  /*0910*/  LOP3.LUT R24, R34.reuse, 0x20, RZ, 0xfc, !PT ;  /* 0x0000002022187812 */ /* 0x040fe200078efcff */
[----:B------:R-:W-:Y:S01]  /*0920*/  CS2R R116, SRZ ;  /* 0x0000000000747805 */ /* 0x000fe2000001ff00 */
[----:B0-----:R-:W-:Y:S01]  /*0930*/  IMAD.MOV.U32 R6, RZ, RZ, RZ ;  /* 0x000000ffff067224 */ /* 0x001fe200078e00ff */
[----:B------:R-:W0:Y:S01]  /*0940*/  I2F.RP R20, R35 ;  /* 0x0000002300147306 */ /* 0x000e220000209400 */
[C---:B------:R-:W-:Y:S01]  /*0950*/  LOP3.LUT R36, R34.reuse, 0x18, RZ, 0xfc, !PT ;  /* 0x0000001822247812 */ /* 0x040fe200078efcff */
[----:B------:R-:W-:Y:S01]  /*0960*/  CS2R R118, SRZ ;  /* 0x0000000000767805 */ /* 0x000fe2000001ff00 */
[C---:B------:R-:W-:Y:S01]  /*0970*/  LOP3.LUT R38, R34.reuse, 0x10, RZ, 0xfc, !PT ;  /* 0x0000001022267812 */ /* 0x040fe200078efcff */
[----:B------:R-:W-:Y:S01]  /*0980*/  CS2R R112, SRZ ;  /* 0x0000000000707805 */ /* 0x000fe2000001ff00 */
[----:B------:R-:W-:Y:S01]  /*0990*/  IABS R21, R36 ;  /* 0x0000002400157213 */ /* 0x000fe20000000000 */
[--C-:B-1----:R-:W-:Y:S01]  /*09a0*/  IMAD.MOV R11, RZ, RZ, -R7.reuse ;  /* 0x000000ffff0b7224 */ /* 0x102fe200078e0a07 */
[----:B------:R-:W-:Y:S01]  /*09b0*/  LOP3.LUT R39, R34, 0xc, RZ, 0xfc, !PT ;  /* 0x0000000c22277812 */ /* 0x000fe200078efcff */
[----:B------:R-:W-:Y:S01]  /*09c0*/  CS2R R114, SRZ ;  /* 0x0000000000727805 */ /* 0x000fe2000001ff00 */
[----:B------:R-:W-:Y:S01]  /*09d0*/  IABS R33, R34 ;  /* 0x0000002200217213 */ /* 0x000fe20000000000 */
[----:B------:R-:W-:Y:S01]  /*09e0*/  IMAD R11, R11, R32, RZ ;  /* 0x000000200b0b7224 */ /* 0x000fe200078e02ff */
[----:B------:R-:W-:Y:S01]  /*09f0*/  IABS R25, R39 ;  /* 0x0000002700197213 */ /* 0x000fe20000000000 */
[----:B------:R-:W-:Y:S01]  /*0a00*/  CS2R R108, SRZ ;  /* 0x00000000006c7805 */ /* 0x000fe2000001ff00 */
[----:B------:R-:W-:Y:S01]  /*0a10*/  IABS R44, R4 ;  /* 0x00000004002c7213 */ /* 0x000fe20000000000 */
[----:B------:R-:W-:Y:S01]  /*0a20*/  IMAD.HI.U32 R6, R7, R11, R6 ;  /* 0x0000000b07067227 */ /* 0x000fe200078e0006 */
[----:B------:R-:W-:Y:S01]  /*0a30*/  LOP3.LUT R11, R27, 0x10, RZ, 0xc0, !PT ;  /* 0x000000101b0b7812 */ /* 0x000fe200078ec0ff */
[----:B0-----:R-:W0:Y:S01]  /*0a40*/  MUFU.RCP R20, R20 ;  /* 0x0000001400147308 */ /* 0x001e220000001000 */
[----:B------:R-:W-:Y:S01]  /*0a50*/  CS2R R110, SRZ ;  /* 0x00000000006e7805 */ /* 0x000fe2000001ff00 */
[----:B------:R-:W-:Y:S01]  /*0a60*/  CS2R R88, SRZ ;  /* 0x0000000000587805 */ /* 0x000fe2000001ff00 */
[----:B------:R-:W-:Y:S01]  /*0a70*/  LEA.HI R28, R10, R11, RZ, 0x1f ;  /* 0x0000000b0a1c7211 */ /* 0x000fe200078ff8ff */
[C---:B------:R-:W-:Y:S01]  /*0a80*/  IMAD.HI.U32 R7, R6.reuse, R15, RZ ;  /* 0x0000000f06077227 */ /* 0x040fe200078e00ff */
[----:B------:R-:W-:Y:S01]  /*0a90*/  CS2R R90, SRZ ;  /* 0x00000000005a7805 */ /* 0x000fe2000001ff00 */
[----:B------:R-:W-:Y:S01]  /*0aa0*/  CS2R R84, SRZ ;  /* 0x0000000000547805 */ /* 0x000fe2000001ff00 */
[----:B------:R-:W-:Y:S01]  /*0ab0*/  CS2R R86, SRZ ;  /* 0x0000000000567805 */ /* 0x000fe2000001ff00 */
[C---:B------:R-:W-:Y:S01]  /*0ac0*/  IMAD.HI.U32 R5, R6.reuse, R13, RZ ;  /* 0x0000000d06057227 */ /* 0x040fe200078e00ff */
[----:B------:R-:W-:Y:S01]  /*0ad0*/  CS2R R80, SRZ ;  /* 0x0000000000507805 */ /* 0x000fe2000001ff00 */
[----:B------:R-:W-:Y:S01]  /*0ae0*/  CS2R R82, SRZ ;  /* 0x0000000000527805 */ /* 0x000fe2000001ff00 */
[----:B------:R-:W-:Y:S01]  /*0af0*/  CS2R R76, SRZ ;  /* 0x00000000004c7805 */ /* 0x000fe2000001ff00 */
[----:B------:R-:W-:Y:S01]  /*0b00*/  IMAD.HI.U32 R8, R6, R17, RZ ;  /* 0x0000001106087227 */ /* 0x000fe200078e00ff */
[----:B------:R-:W-:Y:S01]  /*0b10*/  CS2R R78, SRZ ;  /* 0x00000000004e7805 */ /* 0x000fe2000001ff00 */
[----:B------:R-:W-:Y:S01]  /*0b20*/  CS2R R104, SRZ ;  /* 0x0000000000687805 */ /* 0x000fe2000001ff00 */
[----:B------:R-:W-:Y:S01]  /*0b30*/  CS2R R106, SRZ ;  /* 0x00000000006a7805 */ /* 0x000fe2000001ff00 */
[----:B------:R-:W-:Y:S01]  /*0b40*/  IMAD.MOV R7, RZ, RZ, -R7 ;  /* 0x000000ffff077224 */ /* 0x000fe200078e0a07 */
[----:B------:R-:W-:Y:S01]  /*0b50*/  CS2R R100, SRZ ;  /* 0x0000000000647805 */ /* 0x000fe2000001ff00 */
[----:B------:R-:W-:Y:S01]  /*0b60*/  IMAD.MOV R5, RZ, RZ, -R5 ;  /* 0x000000ffff057224 */ /* 0x000fe200078e0a05 */
[----:B------:R-:W-:Y:S01]  /*0b70*/  CS2R R102, SRZ ;  /* 0x0000000000667805 */ /* 0x000fe2000001ff00 */
[----:B------:R-:W-:Y:S01]  /*0b80*/  IMAD.MOV R9, RZ, RZ, -R8 ;  /* 0x000000ffff097224 */ /* 0x000fe200078e0a08 */
[----:B------:R-:W-:Y:S01]  /*0b90*/  LOP3.LUT R8, R34, 0x30, RZ, 0xfc, !PT ;  /* 0x0000003022087812 */ /* 0x000fe200078efcff */
[C---:B------:R-:W-:Y:S01]  /*0ba0*/  IMAD R7, R32.reuse, R7, R15 ;  /* 0x0000000720077224 */ /* 0x040fe200078e020f */
[----:B------:R-:W-:Y:S01]  /*0bb0*/  IABS R15, R18 ;  /* 0x00000012000f7213 */ /* 0x000fe20000000000 */
[C---:B------:R-:W-:Y:S01]  /*0bc0*/  IMAD R5, R32.reuse, R5, R13 ;  /* 0x0000000520057224 */ /* 0x040fe200078e020d */
[----:B------:R-:W-:Y:S01]  /*0bd0*/  IABS R13, R8 ;  /* 0x00000008000d7213 */ /* 0x000fe20000000000 */
[----:B------:R-:W-:Y:S01]  /*0be0*/  IMAD R9, R32, R9, R17 ;  /* 0x0000000920097224 */ /* 0x000fe200078e0211 */
[----:B------:R-:W-:Y:S01]  /*0bf0*/  IABS R17, R22 ;  /* 0x0000001600117213 */ /* 0x000fe20000000000 */
[----:B------:R-:W-:Y:S01]  /*0c00*/  IMAD.HI.U32 R10, R6, R15, RZ ;  /* 0x0000000f060a7227 */ /* 0x000fe200078e00ff */
[----:B------:R-:W-:Y:S01]  /*0c10*/  ISETP.GT.U32.AND P5, PT, R32, R7, PT ;  /* 0x000000072000720c */ /* 0x000fe20003fa4070 */
[----:B------:R-:W-:Y:S01]  /*0c20*/  CS2R R96, SRZ ;  /* 0x0000000000607805 */ /* 0x000fe2000001ff00 */
[----:B------:R-:W-:Y:S01]  /*0c30*/  ISETP.GE.AND P3, PT, R8, RZ, PT ;  /* 0x000000ff0800720c */ /* 0x000fe20003f66270 */
[----:B------:R-:W-:Y:S01]  /*0c40*/  IMAD.HI.U32 R8, R6, R13, RZ ;  /* 0x0000000d06087227 */ /* 0x000fe200078e00ff */
[C---:B------:R-:W-:Y:S01]  /*0c50*/  ISETP.GT.U32.AND P6, PT, R32.reuse, R9, PT ;  /* 0x000000092000720c */ /* 0x040fe20003fc4070 */
[----:B------:R-:W-:Y:S01]  /*0c60*/  CS2R R98, SRZ ;  /* 0x0000000000627805 */ /* 0x000fe2000001ff00 */
[----:B------:R-:W-:Y:S01]  /*0c70*/  ISETP.GT.U32.AND P2, PT, R32, R5, PT ;  /* 0x000000052000720c */ /* 0x000fe20003f44070 */
        /* <DEDUP_REMOVED lines=9> */
[----:B------:R-:W-:Y:S01]  /*0d10*/  CS2R R70, SRZ ;  /* 0x0000000000467805 */ /* 0x000fe2000001ff00 */
[C---:B------:R-:W-:Y:S01]  /*0d20*/  IMAD R11, R32.reuse, R12, R13 ;  /* 0x0000000c200b7224 */ /* 0x040fe200078e020d */
[----:B------:R-:W-:Y:S01]  /*0d30*/  CS2R R64, SRZ ;  /* 0x0000000000407805 */ /* 0x000fe2000001ff00 */
[C---:B------:R-:W-:Y:S01]  /*0d40*/  IMAD R13, R32.reuse, R10, R15 ;  /* 0x0000000a200d7224 */ /* 0x040fe200078e020f */
[----:B------:R-:W-:Y:S01]  /*0d50*/  CS2R R66, SRZ ;  /* 0x0000000000427805 */ /* 0x000fe2000001ff00 */
[----:B------:R-:W-:Y:S01]  /*0d60*/  @!P5 IMAD.IADD R7, R7, 0x1, -R32 ;  /* 0x000000010707d824 */ /* 0x000fe200078e0a20 */
[----:B------:R-:W-:Y:S01]  /*0d70*/  SHF.R.S32.HI R182, RZ, 0x5, R182 ;  /* 0x00000005ffb67819 */ /* 0x000fe200000114b6 */
[--C-:B------:R-:W-:Y:S01]  /*0d80*/  @!P6 IMAD.IADD R9, R9, 0x1, -R32.reuse ;  /* 0x000000010909e824 */ /* 0x100fe200078e0a20 */
[C---:B------:R-:W-:Y:S01]  /*0d90*/  ISETP.GT.U32.AND P5, PT, R32.reuse, R13, PT ;  /* 0x0000000d2000720c */ /* 0x040fe20003fa4070 */
[----:B------:R-:W-:Y:S01]  /*0da0*/  @!P2 IMAD.IADD R5, R5, 0x1, -R32 ;  /* 0x000000010505a824 */ /* 0x000fe200078e0a20 */
[----:B------:R-:W-:Y:S01]  /*0db0*/  ISETP.GT.U32.AND P6, PT, R32, R7, PT ;  /* 0x000000072000720c */ /* 0x000fe20003fc4070 */
[----:B------:R-:W-:-:S03]  /*0dc0*/  IMAD.HI.U32 R8, R6, R19, RZ ;  /* 0x0000001306087227 */ /* 0x000fc600078e00ff */
[C---:B------:R-:W-:Y:S01]  /*0dd0*/  ISETP.GT.U32.AND P2, PT, R32.reuse, R5, PT ;  /* 0x000000052000720c */ /* 0x040fe20003f44070 */
[----:B------:R-:W-:Y:S02]  /*0de0*/  IMAD.MOV R8, RZ, RZ, -R8 ;  /* 0x000000ffff087224 */ /* 0x000fe400078e0a08 */
[C---:B------:R-:W-:Y:S01]  /*0df0*/  IMAD R14, R32.reuse, R14, R17 ;  /* 0x0000000e200e7224 */ /* 0x040fe200078e0211 */
[----:B------:R-:W-:Y:S01]  /*0e00*/  IABS R17, R24 ;  /* 0x0000001800117213 */ /* 0x000fe20000000000 */
[----:B------:R-:W-:Y:S01]  /*0e10*/  IMAD R15, R32, R8, R19 ;  /* 0x00000008200f7224 */ /* 0x000fe200078e0213 */
[----:B------:R-:W-:Y:S01]  /*0e20*/  IADD3 R8, R16, 0x1c, RZ ;  /* 0x0000001c10087810 */ /* 0x000fe20007ffe0ff */
[--C-:B------:R-:W-:Y:S01]  /*0e30*/  @!P5 IMAD.IADD R13, R13, 0x1, -R32.reuse ;  /* 0x000000010d0dd824 */ /* 0x100fe200078e0a20 */
[----:B------:R-:W-:Y:S01]  /*0e40*/  ISETP.GT.U32.AND P5, PT, R32, R9, PT ;  /* 0x000000092000720c */ /* 0x000fe20003fa4070 */
[----:B------:R-:W-:Y:S01]  /*0e50*/  @!P6 IMAD.IADD R7, R7, 0x1, -R32 ;  /* 0x000000010707e824 */ /* 0x000fe200078e0a20 */
[----:B------:R-:W-:Y:S01]  /*0e60*/  IABS R19, R8 ;  /* 0x0000000800137213 */ /* 0x000fe20000000000 */
[----:B------:R-:W-:Y:S01]  /*0e70*/  IMAD.HI.U32 R12, R6, R17, RZ ;  /* 0x00000011060c7227 */ /* 0x000fe200078e00ff */
[----:B------:R-:W-:-:S03]  /*0e80*/  ISETP.GT.U32.AND P6, PT, R32, R13, PT ;  /* 0x0000000d2000720c */ /* 0x000fc60003fc4070 */
[----:B------:R-:W-:Y:S02]  /*0e90*/  IMAD.MOV.U32 R10, RZ, RZ, R7 ;  /* 0x000000ffff0a7224 */ /* 0x000fe400078e0007 */
[----:B------:R-:W-:Y:S01]  /*0ea0*/  @!P2 IMAD.IADD R5, R5, 0x1, -R32 ;  /* 0x000000010505a824 */ /* 0x000fe200078e0a20 */
[C---:B------:R-:W-:Y:S01]  /*0eb0*/  ISETP.GT.U32.AND P2, PT, R32.reuse, R11, PT ;  /* 0x0000000b2000720c */ /* 0x040fe20003f44070 */
[----:B------:R-:W-:Y:S01]  /*0ec0*/  @!P0 IMAD.MOV R10, RZ, RZ, -R10 ;  /* 0x000000ffff0a8224 */ /* 0x000fe200078e0a0a */
[C---:B------:R-:W-:Y:S01]  /*0ed0*/  ISETP.GT.U32.AND P0, PT, R32.reuse, R14, PT ;  /* 0x0000000e2000720c */ /* 0x040fe20003f04070 */
[----:B------:R-:W-:Y:S01]  /*0ee0*/  @!P5 IMAD.IADD R9, R9, 0x1, -R32 ;  /* 0x000000010909d824 */ /* 0x000fe200078e0a20 */
[----:B------:R-:W-:Y:S01]  /*0ef0*/  ISETP.GT.U32.AND P5, PT, R32, R15, PT ;  /* 0x0000000f2000720c */ /* 0x000fe20003fa4070 */
[----:B------:R-:W-:Y:S02]  /*0f00*/  IMAD.MOV R12, RZ, RZ, -R12 ;  /* 0x000000ffff0c7224 */ /* 0x000fe400078e0a0c */
[----:B------:R-:W-:-:S02]  /*0f10*/  @!P6 IMAD.IADD R13, R13, 0x1, -R32 ;  /* 0x000000010d0de824 */ /* 0x000fc400078e0a20 */
[----:B------:R-:W-:Y:S02]  /*0f20*/  IMAD R16, R32, R12, R17 ;  /* 0x0000000c20107224 */ /* 0x000fe400078e0211 */
[----:B------:R-:W-:-:S03]  /*0f30*/  IMAD.HI.U32 R7, R6, R21, RZ ;  /* 0x0000001506077227 */ /* 0x000fc600078e00ff */
[----:B------:R-:W-:Y:S01]  /*0f40*/  ISETP.GT.U32.AND P6, PT, R32, R16, PT ;  /* 0x000000102000720c */ /* 0x000fe20003fc4070 */
[--C-:B------:R-:W-:Y:S01]  /*0f50*/  @!P2 IMAD.IADD R11, R11, 0x1, -R32.reuse ;  /* 0x000000010b0ba824 */ /* 0x100fe200078e0a20 */
[----:B------:R-:W-:Y:S01]  /*0f60*/  ISETP.GE.AND P2, PT, R8, RZ, PT ;  /* 0x000000ff0800720c */ /* 0x000fe20003f46270 */
[----:B------:R-:W-:Y:S01]  /*0f70*/  @!P0 IMAD.IADD R14, R14, 0x1, -R32 ;  /* 0x000000010e0e8824 */ /* 0x000fe200078e0a20 */
[----:B------:R-:W-:Y:S01]  /*0f80*/  ISETP.GE.AND P0, PT, R22, RZ, PT ;  /* 0x000000ff1600720c */ /* 0x000fe20003f06270 */
[----:B------:R-:W-:Y:S02]  /*0f90*/  IMAD.MOV.U32 R8, RZ, RZ, R5 ;  /* 0x000000ffff087224 */ /* 0x000fe400078e0005 */
[----:B------:R-:W-:-:S04]  /*0fa0*/  IMAD.HI.U32 R5, R6, R19, RZ ;  /* 0x0000001306057227 */ /* 0x000fc800078e00ff */
[----:B------:R-:W-:Y:S01]  /*0fb0*/  @!P5 IMAD.IADD R15, R15, 0x1, -R32 ;  /* 0x000000010f0fd824 */ /* 0x000fe200078e0a20 */
[C---:B------:R-:W-:Y:S01]  /*0fc0*/  ISETP.GT.U32.AND P5, PT, R32.reuse, R14, PT ;  /* 0x0000000e2000720c */ /* 0x040fe20003fa4070 */
[----:B------:R-:W-:Y:S01]  /*0fd0*/  @!P1 IMAD.MOV R8, RZ, RZ, -R8 ;  /* 0x000000ffff089224 */ /* 0x000fe200078e0a08 */
[C---:B------:R-:W-:Y:S01]  /*0fe0*/  ISETP.GT.U32.AND P1, PT, R32.reuse, R11, PT ;  /* 0x0000000b2000720c */ /* 0x040fe20003f24070 */
[----:B------:R-:W-:Y:S02]  /*0ff0*/  IMAD.MOV R5, RZ, RZ, -R5 ;  /* 0x000000ffff057224 */ /* 0x000fe400078e0a05 */
[----:B------:R-:W-:Y:S02]  /*1000*/  IMAD.MOV.U32 R12, RZ, RZ, R9 ;  /* 0x000000ffff0c7224 */ /* 0x000fe400078e0009 */
[----:B------:R-:W-:Y:S01]  /*1010*/  IMAD R17, R32, R5, R19 ;  /* 0x0000000520117224 */ /* 0x000fe200078e0213 */
[----:B------:R-:W-:Y:S01]  /*1020*/  LOP3.LUT R19, R34, 0x14, RZ, 0xfc, !PT ;  /* 0x0000001422137812 */ /* 0x000fe200078efcff */
[----:B------:R-:W-:-:S02]  /*1030*/  IMAD.MOV R7, RZ, RZ, -R7 ;  /* 0x000000ffff077224 */ /* 0x000fc400078e0a07 */
[--C-:B------:R-:W-:Y:S01]  /*1040*/  @!P6 IMAD.IADD R16, R16, 0x1, -R32.reuse ;  /* 0x000000011010e824 */ /* 0x100fe200078e0a20 */
[----:B------:R-:W-:Y:S01]  /*1050*/  IABS R9, R19 ;  /* 0x0000001300097213 */ /* 0x000fe20000000000 */
[--C-:B------:R-:W-:Y:S01]  /*1060*/  @!P5 IMAD.IADD R14, R14, 0x1, -R32.reuse ;  /* 0x000000010e0ed824 */ /* 0x100fe200078e0a20 */
[----:B------:R-:W-:Y:S01]  /*1070*/  ISETP.GT.U32.AND P5, PT, R32, R17, PT ;  /* 0x000000112000720c */ /* 0x000fe20003fa4070 */
[----:B------:R-:W-:Y:S01]  /*1080*/  @!P1 IMAD.IADD R11, R11, 0x1, -R32 ;  /* 0x000000010b0b9824 */ /* 0x000fe200078e0a20 */
[----:B------:R-:W-:Y:S01]  /*1090*/  ISETP.GE.AND P1, PT, R18, RZ, PT ;  /* 0x000000ff1200720c */ /* 0x000fe20003f26270 */
[----:B------:R-:W-:Y:S01]  /*10a0*/  IMAD.HI.U32 R5, R6, R9, RZ ;  /* 0x0000000906057227 */ /* 0x000fe200078e00ff */
[----:B------:R-:W-:-:S03]  /*10b0*/  ISETP.GT.U32.AND P6, PT, R32, R15, PT ;  /* 0x0000000f2000720c */ /* 0x000fc60003fc4070 */
[----:B------:R-:W-:Y:S01]  /*10c0*/  IMAD R18, R32, R7, R21 ;  /* 0x0000000720127224 */ /* 0x000fe200078e0215 */
[----:B0-----:R-:W-:Y:S01]  /*10d0*/  IADD3 R7, R20, 0xffffffe, RZ ;  /* 0x0ffffffe14077810 */ /* 0x001fe20007ffe0ff */
[----:B------:R-:W-:Y:S01]  /*10e0*/  IMAD.MOV R20, RZ, RZ, -R5 ;  /* 0x000000ffff147224 */ /* 0x000fe200078e0a05 */
[----:B------:R-:W-:Y:S01]  /*10f0*/  IABS R21, R38 ;  /* 0x0000002600157213 */ /* 0x000fe20000000000 */
[----:B------:R-:W-:Y:S01]  /*1100*/  @!P4 IMAD.MOV R12, RZ, RZ, -R12 ;  /* 0x000000ffff0cc224 */ /* 0x000fe200078e0a0c */
[C---:B------:R-:W-:Y:S01]  /*1110*/  ISETP.GT.U32.AND P4, PT, R32.reuse, R16, PT ;  /* 0x000000102000720c */ /* 0x040fe20003f84070 */
[----:B------:R-:W-:Y:S01]  /*1120*/  IMAD R9, R32, R20, R9 ;  /* 0x0000001420097224 */ /* 0x000fe200078e0209 */
[----:B------:R-:W0:Y:S01]  /*1130*/  F2I.FTZ.U32.TRUNC.NTZ R7, R7 ;  /* 0x0000000700077305 */ /* 0x000e22000021f000 */
[----:B------:R-:W-:Y:S02]  /*1140*/  @!P5 IMAD.IADD R17, R17, 0x1, -R32 ;  /* 0x000000011111d824 */ /* 0x000fe400078e0a20 */
[----:B------:R-:W-:Y:S01]  /*1150*/  IMAD.HI.U32 R5, R6, R21, RZ ;  /* 0x0000001506057227 */ /* 0x000fe200078e00ff */
[----:B------:R-:W-:-:S03]  /*1160*/  ISETP.GT.U32.AND P5, PT, R32, R9, PT ;  /* 0x000000092000720c */ /* 0x000fc60003fa4070 */
[----:B------:R-:W-:Y:S02]  /*1170*/  IMAD.MOV R5, RZ, RZ, -R5 ;  /* 0x000000ffff057224 */ /* 0x000fe400078e0a05 */
[----:B------:R-:W-:Y:S01]  /*1180*/  @!P6 IMAD.IADD R15, R15, 0x1, -R32 ;  /* 0x000000010f0fe824 */ /* 0x000fe200078e0a20 */
[----:B------:R-:W-:Y:S01]  /*1190*/  ISETP.GT.U32.AND P6, PT, R32, R18, PT ;  /* 0x000000122000720c */ /* 0x000fe20003fc4070 */
[----:B------:R-:W-:-:S04]  /*11a0*/  IMAD.HI.U32 R20, R6, R25, RZ ;  /* 0x0000001906147227 */ /* 0x000fc800078e00ff */
[----:B------:R-:W-:Y:S02]  /*11b0*/  IMAD R21, R32, R5, R21 ;  /* 0x0000000520157224 */ /* 0x000fe400078e0215 */
[----:B------:R-:W-:Y:S01]  /*11c0*/  IMAD.MOV R22, RZ, RZ, -R20 ;  /* 0x000000ffff167224 */ /* 0x000fe200078e0a14 */
[----:B------:R-:W-:Y:S01]  /*11d0*/  LOP3.LUT R20, R34, 0x4, RZ, 0xfc, !PT ;  /* 0x0000000422147812 */ /* 0x000fe200078efcff */
[--C-:B------:R-:W-:Y:S01]  /*11e0*/  @!P5 IMAD.IADD R9, R9, 0x1, -R32.reuse ;  /* 0x000000010909d824 */ /* 0x100fe200078e0a20 */
[----:B------:R-:W-:Y:S01]  /*11f0*/  ISETP.GT.U32.AND P5, PT, R32, R21, PT ;  /* 0x000000152000720c */ /* 0x000fe20003fa4070 */
[--C-:B------:R-:W-:Y:S01]  /*1200*/  @!P4 IMAD.IADD R16, R16, 0x1, -R32.reuse ;  /* 0x000000011010c824 */ /* 0x100fe200078e0a20 */
[----:B------:R-:W-:Y:S01]  /*1210*/  ISETP.GE.AND P4, PT, R23, RZ, PT ;  /* 0x000000ff1700720c */ /* 0x000fe20003f86270 */
[----:B------:R-:W-:Y:S01]  /*1220*/  @!P6 IMAD.IADD R18, R18, 0x1, -R32 ;  /* 0x000000011212e824 */ /* 0x000fe200078e0a20 */
[----:B------:R-:W-:Y:S01]  /*1230*/  IABS R31, R20 ;  /* 0x00000014001f7213 */ /* 0x000fe20000000000 */
[----:B0-----:R-:W-:Y:S01]  /*1240*/  IMAD.MOV R26, RZ, RZ, -R7 ;  /* 0x000000ffff1a7224 */ /* 0x001fe200078e0a07 */
[----:B------:R-:W-:Y:S01]  /*1250*/  LOP3.LUT R23, R34, 0x8, RZ, 0xfc, !PT ;  /* 0x0000000822177812 */ /* 0x000fe200078efcff */
[----:B------:R-:W-:Y:S01]  /*1260*/  @!P3 IMAD.MOV R11, RZ, RZ, -R11 ;  /* 0x000000ffff0bb224 */ /* 0x000fe200078e0a0b */
[----:B------:R-:W-:Y:S01]  /*1270*/  ISETP.GE.AND P6, PT, R24, RZ, PT ;  /* 0x000000ff1800720c */ /* 0x000fe20003fc6270 */
[----:B------:R-:W-:Y:S01]  /*1280*/  IMAD R22, R32, R22, R25 ;  /* 0x0000001620167224 */ /* 0x000fe200078e0219 */
[----:B------:R-:W-:Y:S01]  /*1290*/  IABS R29, R23 ;  /* 0x00000017001d7213 */ /* 0x000fe20000000000 */
[----:B------:R-:W-:Y:S01]  /*12a0*/  IMAD.HI.U32 R24, R6, R31, RZ ;  /* 0x0000001f06187227 */ /* 0x000fe200078e00ff */
[----:B------:R-:W-:-:S03]  /*12b0*/  ISETP.GT.U32.AND P3, PT, R32, R17, PT ;  /* 0x000000112000720c */ /* 0x000fc60003f64070 */
[----:B------:R-:W-:Y:S01]  /*12c0*/  @!P0 IMAD.MOV R14, RZ, RZ, -R14 ;  /* 0x000000ffff0e8224 */ /* 0x000fe200078e0a0e */
[----:B------:R-:W-:Y:S01]  /*12d0*/  ISETP.GT.U32.AND P0, PT, R32, R9, PT ;  /* 0x000000092000720c */ /* 0x000fe20003f04070 */
[----:B------:R-:W-:-:S04]  /*12e0*/  IMAD.HI.U32 R25, R6, R33, RZ ;  /* 0x0000002106197227 */ /* 0x000fc800078e00ff */
[----:B------:R-:W-:Y:S02]  /*12f0*/  IMAD R37, R26, R35, RZ ;  /* 0x000000231a257224 */ /* 0x000fe400078e02ff */
[----:B------:R-:W-:Y:S01]  /*1300*/  @!P1 IMAD.MOV R13, RZ, RZ, -R13 ;  /* 0x000000ffff0d9224 */ /* 0x000fe200078e0a0d */
[----:B------:R-:W-:Y:S01]  /*1310*/  ISETP.GT.U32.AND P1, PT, R32, R18, PT ;  /* 0x000000122000720c */ /* 0x000fe20003f24070 */
[----:B------:R-:W-:Y:S02]  /*1320*/  IMAD.MOV R26, RZ, RZ, -R24 ;  /* 0x000000ffff1a7224 */ /* 0x000fe400078e0a18 */
[----:B------:R-:W-:-:S04]  /*1330*/  IMAD.HI.U32 R5, R6, R29, RZ ;  /* 0x0000001d06057227 */ /* 0x000fc800078e00ff */
[----:B------:R-:W-:Y:S02]  /*1340*/  IMAD.MOV R30, RZ, RZ, -R25 ;  /* 0x000000ffff1e7224 */ /* 0x000fe400078e0a19 */
[----:B------:R-:W-:Y:S01]  /*1350*/  @!P5 IMAD.IADD R21, R21, 0x1, -R32 ;  /* 0x000000011515d824 */ /* 0x000fe200078e0a20 */
[C---:B------:R-:W-:Y:S01]  /*1360*/  ISETP.GT.U32.AND P5, PT, R32.reuse, R22, PT ;  /* 0x000000162000720c */ /* 0x040fe20003fa4070 */
[C---:B------:R-:W-:Y:S02]  /*1370*/  IMAD R25, R32.reuse, R26, R31 ;  /* 0x0000001a20197224 */ /* 0x040fe400078e021f */
[----:B------:R-:W-:Y:S02]  /*1380*/  IMAD.MOV R5, RZ, RZ, -R5 ;  /* 0x000000ffff057224 */ /* 0x000fe400078e0a05 */
[C---:B------:R-:W-:Y:S02]  /*1390*/  IMAD R26, R32.reuse, R30, R33 ;  /* 0x0000001e201a7224 */ /* 0x040fe400078e0221 */
[C---:B------:R-:W-:Y:S01]  /*13a0*/  IMAD R24, R32.reuse, R5, R29 ;  /* 0x0000000520187224 */ /* 0x040fe200078e021d */
[----:B------:R-:W-:Y:S01]  /*13b0*/  SHF.R.S32.HI R29, RZ, 0x6, R0 ;  /* 0x00000006ff1d7819 */ /* 0x000fe20000011400 */
[--C-:B------:R-:W-:Y:S01]  /*13c0*/  @!P3 IMAD.IADD R17, R17, 0x1, -R32.reuse ;  /* 0x000000011111b824 */ /* 0x100fe200078e0a20 */
[C---:B------:R-:W-:Y:S01]  /*13d0*/  ISETP.GT.U32.AND P3, PT, R32.reuse, R26, PT ;  /* 0x0000001a2000720c */ /* 0x040fe20003f64070 */
[----:B------:R-:W-:Y:S01]  /*13e0*/  @!P0 IMAD.IADD R9, R9, 0x1, -R32 ;  /* 0x0000000109098824 */ /* 0x000fe200078e0a20 */
[----:B------:R-:W-:Y:S01]  /*13f0*/  ISETP.GT.U32.AND P0, PT, R32, R25, PT ;  /* 0x000000192000720c */ /* 0x000fe20003f04070 */
[----:B------:R-:W-:-:S02]  /*1400*/  IMAD.MOV.U32 R6, RZ, RZ, RZ ;  /* 0x000000ffff067224 */ /* 0x000fc400078e00ff */
[----:B------:R-:W-:Y:S01]  /*1410*/  @!P1 IMAD.IADD R18, R18, 0x1, -R32 ;  /* 0x0000000112129824 */ /* 0x000fe200078e0a20 */
[----:B------:R-:W-:Y:S01]  /*1420*/  ISETP.GT.U32.AND P1, PT, R32, R24, PT ;  /* 0x000000182000720c */ /* 0x000fe20003f24070 */
[----:B------:R-:W-:Y:S01]  /*1430*/  IMAD.HI.U32 R6, R7, R37, R6 ;  /* 0x0000002507067227 */ /* 0x000fe200078e0006 */
[----:B------:R-:W-:-:S03]  /*1440*/  LOP3.LUT R7, R0, 0x7, RZ, 0xc0, !PT ;  /* 0x0000000700077812 */ /* 0x000fc600078ec0ff */
[----:B------:R-:W-:Y:S02]  /*1450*/  @!P5 IMAD.IADD R22, R22, 0x1, -R32 ;  /* 0x000000011616d824 */ /* 0x000fe400078e0a20 */
[----:B------:R-:W-:-:S03]  /*1460*/  IMAD.HI.U32 R6, R6, R44, RZ ;  /* 0x0000002c06067227 */ /* 0x000fc600078e00ff */
[----:B------:R-:W-:Y:S01]  /*1470*/  ISETP.GT.U32.AND P5, PT, R32, R22, PT ;  /* 0x000000162000720c */ /* 0x000fe20003fa4070 */
[--C-:B------:R-:W-:Y:S01]  /*1480*/  @!P3 IMAD.IADD R26, R26, 0x1, -R32.reuse ;  /* 0x000000011a1ab824 */ /* 0x100fe200078e0a20 */
[----:B------:R-:W-:Y:S01]  /*1490*/  ISETP.GE.AND P3, PT, R36, RZ, PT ;  /* 0x000000ff2400720c */ /* 0x000fe20003f66270 */
[----:B------:R-:W-:Y:S02]  /*14a0*/  @!P0 IMAD.IADD R25, R25, 0x1, -R32 ;  /* 0x0000000119198824 */ /* 0x000fe400078e0a20 */
[----:B------:R-:W-:Y:S02]  /*14b0*/  IMAD.MOV R6, RZ, RZ, -R6 ;  /* 0x000000ffff067224 */ /* 0x000fe400078e0a06 */
[----:B------:R-:W-:Y:S01]  /*14c0*/  @!P1 IMAD.IADD R24, R24, 0x1, -R32 ;  /* 0x0000000118189824 */ /* 0x000fe200078e0a20 */
[C---:B------:R-:W-:Y:S01]  /*14d0*/  ISETP.GT.U32.AND P1, PT, R32.reuse, R26, PT ;  /* 0x0000001a2000720c */ /* 0x040fe20003f24070 */
[C---:B------:R-:W-:Y:S01]  /*14e0*/  IMAD R44, R35.reuse, R6, R44 ;  /* 0x00000006232c7224 */ /* 0x040fe200078e022c */
[C---:B------:R-:W-:Y:S01]  /*14f0*/  ISETP.GT.U32.AND P0, PT, R32.reuse, R25, PT ;  /* 0x000000192000720c */ /* 0x040fe20003f04070 */
[----:B------:R-:W-:Y:S01]  /*1500*/  @!P4 IMAD.MOV R15, RZ, RZ, -R15 ;  /* 0x000000ffff0fc224 */ /* 0x000fe200078e0a0f */
[----:B------:R-:W-:Y:S01]  /*1510*/  ISETP.GT.U32.AND P4, PT, R32, R21, PT ;  /* 0x000000152000720c */ /* 0x000fe20003f84070 */
[----:B------:R-:W-:Y:S01]  /*1520*/  @!P5 IMAD.IADD R22, R22, 0x1, -R32 ;  /* 0x000000011616d824 */ /* 0x000fe200078e0a20 */
[----:B------:R-:W-:Y:S01]  /*1530*/  ISETP.GT.U32.AND P5, PT, R35, R44, PT ;  /* 0x0000002c2300720c */ /* 0x000fe20003fa4070 */
[----:B------:R-:W-:Y:S01]  /*1540*/  @!P6 IMAD.MOV R16, RZ, RZ, -R16 ;  /* 0x000000ffff10e224 */ /* 0x000fe200078e0a10 */
[----:B------:R-:W-:Y:S01]  /*1550*/  ISETP.GT.U32.AND P6, PT, R32, R24, PT ;  /* 0x000000182000720c */ /* 0x000fe20003fc4070 */
[----:B------:R-:W-:Y:S01]  /*1560*/  @!P2 IMAD.MOV R17, RZ, RZ, -R17 ;  /* 0x000000ffff11a224 */ /* 0x000fe200078e0a11 */
[----:B------:R-:W-:Y:S01]  /*1570*/  ISETP.GE.AND P2, PT, R19, RZ, PT ;  /* 0x000000ff1300720c */ /* 0x000fe20003f46270 */
[----:B------:R-:W-:-:S02]  /*1580*/  IMAD.SHL.U32 R5, R0, 0x8, RZ ;  /* 0x0000000800057824 */ /* 0x000fc400078e00ff */
[--C-:B------:R-:W-:Y:S01]  /*1590*/  @!P1 IMAD.IADD R26, R26, 0x1, -R32.reuse ;  /* 0x000000011a1a9824 */ /* 0x100fe200078e0a20 */
[----:B------:R-:W-:Y:S01]  /*15a0*/  ISETP.GE.AND P1, PT, R39, RZ, PT ;  /* 0x000000ff2700720c */ /* 0x000fe20003f26270 */
[--C-:B------:R-:W-:Y:S01]  /*15b0*/  @!P0 IMAD.IADD R25, R25, 0x1, -R32.reuse ;  /* 0x0000000119198824 */ /* 0x100fe200078e0a20 */
[----:B------:R-:W-:Y:S01]  /*15c0*/  ISETP.GE.AND P0, PT, R20, RZ, PT ;  /* 0x000000ff1400720c */ /* 0x000fe20003f06270 */
[----:B------:R-:W-:Y:S01]  /*15d0*/  @!P4 IMAD.IADD R21, R21, 0x1, -R32 ;  /* 0x000000011515c824 */ /* 0x000fe200078e0a20 */
[----:B------:R-:W-:Y:S01]  /*15e0*/  LOP3.LUT R30, R5, 0x30, RZ, 0xc0, !PT ;  /* 0x00000030051e7812 */ /* 0x000fe200078ec0ff */
[----:B------:R-:W-:Y:S01]  /*15f0*/  @!P5 IMAD.IADD R44, R44, 0x1, -R35 ;  /* 0x000000012c2cd824 */ /* 0x000fe200078e0a23 */
[----:B------:R-:W-:Y:S01]  /*1600*/  SGXT R5, R29, 0x1 ;  /* 0x000000011d05781a */ /* 0x000fe20000000200 */
[----:B------:R-:W-:Y:S01]  /*1610*/  @!P3 IMAD.MOV R18, RZ, RZ, -R18 ;  /* 0x000000ffff12b224 */ /* 0x000fe200078e0a12 */
[----:B------:R-:W-:Y:S01]  /*1620*/  ISETP.GE.AND P4, PT, R34, RZ, PT ;  /* 0x000000ff2200720c */ /* 0x000fe20003f86270 */
[----:B------:R-:W-:Y:S01]  /*1630*/  @!P6 IMAD.IADD R24, R24, 0x1, -R32 ;  /* 0x000000011818e824 */ /* 0x000fe200078e0a20 */
[----:B------:R-:W-:Y:S01]  /*1640*/  ISETP.GT.U32.AND P5, PT, R35, R44, PT ;  /* 0x0000002c2300720c */ /* 0x000fe20003fa4070 */
[----:B------:R-:W-:Y:S01]  /*1650*/  IMAD.MOV.U32 R20, RZ, RZ, R9 ;  /* 0x000000ffff147224 */ /* 0x000fe200078e0009 */
[----:B------:R-:W-:Y:S01]  /*1660*/  ISETP.GE.AND P3, PT, R38, RZ, PT ;  /* 0x000000ff2600720c */ /* 0x000fe20003f66270 */
[----:B------:R-:W-:Y:S01]  /*1670*/  @!P1 IMAD.MOV R22, RZ, RZ, -R22 ;  /* 0x000000ffff169224 */ /* 0x000fe200078e0a16 */
[----:B------:R-:W-:Y:S01]  /*1680*/  ISETP.GE.AND P1, PT, R4, RZ, PT ;  /* 0x000000ff0400720c */ /* 0x000fe20003f26270 */
[----:B------:R-:W-:Y:S01]  /*1690*/  @!P0 IMAD.MOV R25, RZ, RZ, -R25 ;  /* 0x000000ffff198224 */ /* 0x000fe200078e0a19 */
[----:B------:R-:W-:Y:S01]  /*16a0*/  ISETP.NE.AND P0, PT, RZ, c[0x0][0x178], PT ;  /* 0x00005e00ff007a0c */ /* 0x000fe20003f05270 */
[----:B------:R-:W-:Y:S01]  /*16b0*/  IMAD R30, R7, 0x40, R30 ;  /* 0x00000040071e7824 */ /* 0x000fe200078e021e */
[----:B------:R-:W-:Y:S01]  /*16c0*/  ISETP.GE.AND P6, PT, R23, RZ, PT ;  /* 0x000000ff1700720c */ /* 0x000fe20003fc6270 */
[----:B------:R-:W-:Y:S01]  /*16d0*/  IMAD R7, R7, 0x110, RZ ;  /* 0x0000011007077824 */ /* 0x000fe200078e02ff */
[----:B------:R-:W-:Y:S01]  /*16e0*/  LOP3.LUT R6, R5, 0x90, RZ, 0xc0, !PT ;  /* 0x0000009005067812 */ /* 0x000fe200078ec0ff */
[----:B------:R-:W-:Y:S01]  /*16f0*/  IMAD.SHL.U32 R19, R0, 0x10, RZ ;  /* 0x0000001000137824 */ /* 0x000fe200078e00ff */
[----:B------:R-:W-:Y:S01]  /*1700*/  LOP3.LUT R9, RZ, c[0x0][0x17c], RZ, 0x33, !PT ;  /* 0x00005f00ff097a12 */ /* 0x000fe200078e33ff */
[----:B------:R-:W-:Y:S01]  /*1710*/  @!P5 IMAD.IADD R44, R44, 0x1, -R35 ;  /* 0x000000012c2cd824 */ /* 0x000fe200078e0a23 */
[--C-:B------:R-:W-:Y:S01]  /*1720*/  LOP3.LUT R5, R6, 0x7e, R27.reuse, 0x78, !PT ;  /* 0x0000007e06057812 */ /* 0x100fe200078e781b */
[----:B------:R-:W-:Y:S01]  /*1730*/  @!P2 IMAD.MOV R20, RZ, RZ, -R20 ;  /* 0x000000ffff14a224 */ /* 0x000fe200078e0a14 */
[----:B------:R-:W-:Y:S01]  /*1740*/  ISETP.NE.AND P2, PT, RZ, c[0x0][0x17c], PT ;  /* 0x00005f00ff007a0c */ /* 0x000fe20003f45270 */
[----:B------:R-:W-:Y:S01]  /*1750*/  IMAD.SHL.U32 R6, R0, 0x80, RZ ;  /* 0x0000008000067824 */ /* 0x000fe200078e00ff */
[----:B------:R-:W-:Y:S01]  /*1760*/  LOP3.LUT R7, R7, R28, RZ, 0x3c, !PT ;  /* 0x0000001c07077212 */ /* 0x000fe200078e3cff */
[----:B------:R-:W-:Y:S01]  /*1770*/  @!P1 IMAD.MOV R44, RZ, RZ, -R44 ;  /* 0x000000ffff2c9224 */ /* 0x000fe200078e0a2c */
[----:B------:R-:W-:Y:S01]  /*1780*/  LOP3.LUT R30, R30, 0x30, R27, 0x78, !PT ;  /* 0x000000301e1e7812 */ /* 0x000fe200078e781b */
[----:B------:R-:W-:Y:S01]  /*1790*/  @!P3 IMAD.MOV R21, RZ, RZ, -R21 ;  /* 0x000000ffff15b224 */ /* 0x000fe200078e0a15 */
[----:B------:R-:W-:Y:S01]  /*17a0*/  LOP3.LUT R19, R19, 0x200, RZ, 0xc0, !PT ;  /* 0x0000020013137812 */ /* 0x000fe200078ec0ff */
[----:B------:R-:W-:Y:S01]  /*17b0*/  @!P4 IMAD.MOV R26, RZ, RZ, -R26 ;  /* 0x000000ffff1ac224 */ /* 0x000fe200078e0a1a */
[C---:B------:R-:W-:Y:S01]  /*17c0*/  SEL R28, R9.reuse, R8, !P2 ;  /* 0x00000008091c7207 */ /* 0x040fe20005000000 */
[----:B------:R-:W-:Y:S01]  /*17d0*/  @!P6 IMAD.MOV R24, RZ, RZ, -R24 ;  /* 0x000000ffff18e224 */ /* 0x000fe200078e0a18 */
[----:B------:R-:W-:Y:S01]  /*17e0*/  SEL R29, R9, R10, !P2 ;  /* 0x0000000a091d7207 */ /* 0x000fe20005000000 */
[----:B------:R-:W-:Y:S01]  /*17f0*/  IMAD.MOV.U32 R10, RZ, RZ, c[0x0][0x18c] ;  /* 0x00006300ff0a7624 */ /* 0x000fe200078e00ff */
[----:B------:R-:W-:Y:S01]  /*1800*/  @!P0 LOP3.LUT R44, RZ, c[0x0][0x178], RZ, 0x33, !PT ;  /* 0x00005e00ff2c8a12 */ /* 0x000fe200078e33ff */
[----:B------:R-:W-:Y:S01]  /*1810*/  IMAD R28, R28, c[0x0][0x190], RZ ;  /* 0x000064001c1c7a24 */ /* 0x000fe200078e02ff */
[----:B------:R-:W-:Y:S01]  /*1820*/  LOP3.LUT R6, R7, 0x800, R6, 0xf8, !PT ;  /* 0x0000080007067812 */ /* 0x000fe200078ef806 */
[----:B------:R-:W-:Y:S01]  /*1830*/  IMAD.IADD R7, R19, 0x1, R30 ;  /* 0x0000000113077824 */ /* 0x000fe200078e021e */
[----:B------:R-:W-:Y:S01]  /*1840*/  SEL R30, R9, R12, !P2 ;  /* 0x0000000c091e7207 */ /* 0x000fe20005000000 */
[----:B------:R-:W-:Y:S01]  /*1850*/  IMAD R29, R29, c[0x0][0x190], RZ ;  /* 0x000064001d1d7a24 */ /* 0x000fe200078e02ff */
[C---:B------:R-:W-:Y:S01]  /*1860*/  SEL R31, R9.reuse, R11, !P2 ;  /* 0x0000000b091f7207 */ /* 0x040fe20005000000 */
[----:B------:R-:W-:Y:S01]  /*1870*/  IMAD R44, R44, c[0x0][0x184], RZ ;  /* 0x000061002c2c7a24 */ /* 0x000fe200078e02ff */
[C---:B------:R-:W-:Y:S01]  /*1880*/  SEL R32, R9.reuse, R13, !P2 ;  /* 0x0000000d09207207 */ /* 0x040fe20005000000 */
[----:B------:R-:W-:Y:S01]  /*1890*/  IMAD R30, R30, c[0x0][0x190], RZ ;  /* 0x000064001e1e7a24 */ /* 0x000fe200078e02ff */
[----:B------:R-:W-:Y:S01]  /*18a0*/  SEL R33, R9, R14, !P2 ;  /* 0x0000000e09217207 */ /* 0x000fe20005000000 */
        /* <DEDUP_REMOVED lines=21> */
[----:B------:R-:W-:Y:S01]  /*1a00*/  LEA R194, P2, R44, c[0x0][0x160], 0x1 ;  /* 0x000058002cc27a11 */ /* 0x000fe200078408ff */
[----:B------:R-:W-:Y:S01]  /*1a10*/  IMAD R42, R42, c[0x0][0x190], RZ ;  /* 0x000064002a2a7a24 */ /* 0x000fe200078e02ff */
[----:B------:R-:W-:Y:S01]  /*1a20*/  LEA R192, P3, R28, c[0x0][0x168], 0x1 ;  /* 0x00005a001cc07a11 */ /* 0x000fe200078608ff */
[----:B------:R-:W-:Y:S01]  /*1a30*/  IMAD R43, R43, c[0x0][0x190], RZ ;  /* 0x000064002b2b7a24 */ /* 0x000fe200078e02ff */
[----:B------:R-:W-:Y:S01]  /*1a40*/  LEA R190, P4, R29, c[0x0][0x168], 0x1 ;  /* 0x00005a001dbe7a11 */ /* 0x000fe200078808ff */
[----:B------:R-:W-:Y:S01]  /*1a50*/  IMAD.SHL.U32 R9, R2, 0x2, RZ ;  /* 0x0000000202097824 */ /* 0x000fe200078e00ff */
[----:B------:R-:W-:Y:S01]  /*1a60*/  LEA.HI.X.SX32 R195, R44, c[0x0][0x164], 0x1, P2 ;  /* 0x000059002cc37a11 */ /* 0x000fe200010f0eff */
[C---:B------:R-:W-:Y:S01]  /*1a70*/  IMAD.SHL.U32 R11, R171.reuse, 0x20, RZ ;  /* 0x00000020ab0b7824 */ /* 0x040fe200078e00ff */
[----:B------:R-:W-:Y:S01]  /*1a80*/  LEA.HI.X.SX32 R193, R28, c[0x0][0x16c], 0x1, P3 ;  /* 0x00005b001cc17a11 */ /* 0x000fe200018f0eff */
[----:B------:R-:W-:Y:S01]  /*1a90*/  IMAD R12, R171, 0x1f, RZ ;  /* 0x0000001fab0c7824 */ /* 0x000fe200078e02ff */
[----:B------:R-:W-:Y:S01]  /*1aa0*/  LEA.HI.X.SX32 R191, R29, c[0x0][0x16c], 0x1, P4 ;  /* 0x00005b001dbf7a11 */ /* 0x000fe200020f0eff */
[C---:B------:R-:W-:Y:S01]  /*1ab0*/  IMAD R13, R171.reuse, 0x1e, RZ ;  /* 0x0000001eab0d7824 */ /* 0x040fe200078e02ff */
[----:B------:R-:W-:Y:S01]  /*1ac0*/  LEA R188, P5, R30, c[0x0][0x168], 0x1 ;  /* 0x00005a001ebc7a11 */ /* 0x000fe200078a08ff */
[----:B------:R-:W-:Y:S01]  /*1ad0*/  IMAD R14, R171, 0x1d, RZ ;  /* 0x0000001dab0e7824 */ /* 0x000fe200078e02ff */
[----:B------:R-:W-:Y:S01]  /*1ae0*/  LEA R186, P6, R31, c[0x0][0x168], 0x1 ;  /* 0x00005a001fba7a11 */ /* 0x000fe200078c08ff */
        /* <DEDUP_REMOVED lines=10> */
[C---:B------:R-:W-:Y:S01]  /*1b90*/  IMAD R20, R171.reuse, 0x17, RZ ;  /* 0x00000017ab147824 */ /* 0x040fe200078e02ff */
[----:B------:R-:W-:Y:S01]  /*1ba0*/  LOP3.LUT R8, R0, 0x1f, RZ, 0xc0, !PT ;  /* 0x0000001f00087812 */ /* 0x000fe200078ec0ff */
[C---:B------:R-:W-:Y:S01]  /*1bb0*/  IMAD R21, R171.reuse, 0x16, RZ ;  /* 0x00000016ab157824 */ /* 0x040fe200078e02ff */
[----:B------:R-:W-:Y:S01]  /*1bc0*/  LEA.HI.X.SX32 R189, R30, c[0x0][0x16c], 0x1, P5 ;  /* 0x00005b001ebd7a11 */ /* 0x000fe200028f0eff */
[----:B------:R-:W-:Y:S01]  /*1bd0*/  IMAD R22, R171, 0x15, RZ ;  /* 0x00000015ab167824 */ /* 0x000fe200078e02ff */
[----:B------:R-:W-:Y:S01]  /*1be0*/  LEA.HI.X.SX32 R187, R31, c[0x0][0x16c], 0x1, P6 ;  /* 0x00005b001fbb7a11 */ /* 0x000fe200030f0eff */
[----:B------:R-:W-:Y:S01]  /*1bf0*/  IMAD R23, R171, 0x14, RZ ;  /* 0x00000014ab177824 */ /* 0x000fe200078e02ff */
[----:B------:R-:W-:Y:S01]  /*1c00*/  LEA.HI.X.SX32 R185, R32, c[0x0][0x16c], 0x1, P0 ;  /* 0x00005b0020b97a11 */ /* 0x000fe200000f0eff */
[----:B------:R-:W-:Y:S01]  /*1c10*/  CS2R R24, SRZ ;  /* 0x0000000000187805 */ /* 0x000fe2000001ff00 */
[----:B------:R-:W-:Y:S01]  /*1c20*/  LEA.HI.X.SX32 R149, R33, c[0x0][0x16c], 0x1, P1 ;  /* 0x00005b0021957a11 */ /* 0x000fe200008f0eff */
[----:B------:R-:W-:Y:S01]  /*1c30*/  CS2R R26, SRZ ;  /* 0x00000000001a7805 */ /* 0x000fe2000001ff00 */
[----:B------:R-:W-:Y:S01]  /*1c40*/  LEA.HI.X.SX32 R155, R34, c[0x0][0x16c], 0x1, P2 ;  /* 0x00005b00229b7a11 */ /* 0x000fe200010f0eff */
[----:B------:R-:W-:Y:S01]  /*1c50*/  IMAD.SHL.U32 R10, R10, 0x20, RZ ;  /* 0x000000200a0a7824 */ /* 0x000fe200078e00ff */
[----:B------:R-:W-:Y:S01]  /*1c60*/  LEA.HI.X.SX32 R151, R35, c[0x0][0x16c], 0x1, P3 ;  /* 0x00005b0023977a11 */ /* 0x000fe200018f0eff */
[----:B------:R-:W-:Y:S01]  /*1c70*/  IMAD.SHL.U32 R171, R171, 0x2, RZ ;  /* 0x00000002abab7824 */ /* 0x000fe200078e00ff */
[----:B------:R-:W-:Y:S01]  /*1c80*/  LEA.HI.X.SX32 R157, R36, c[0x0][0x16c], 0x1, P4 ;  /* 0x00005b00249d7a11 */ /* 0x000fe200020f0eff */
[----:B------:R-:W-:Y:S01]  /*1c90*/  IMAD R173, R8, c[0x0][0x18c], RZ ;  /* 0x0000630008ad7a24 */ /* 0x000fe200078e02ff */
[----:B------:R-:W-:-:S02]  /*1ca0*/  LEA R152, P5, R37, c[0x0][0x168], 0x1 ;  /* 0x00005a0025987a11 */ /* 0x000fc400078a08ff */
[----:B------:R-:W-:Y:S02]  /*1cb0*/  LEA R134, P6, R38, c[0x0][0x168], 0x1 ;  /* 0x00005a0026867a11 */ /* 0x000fe400078c08ff */
[----:B------:R-:W-:Y:S02]  /*1cc0*/  LEA R136, P0, R39, c[0x0][0x168], 0x1 ;  /* 0x00005a0027887a11 */ /* 0x000fe400078008ff */
[----:B------:R-:W-:Y:S02]  /*1cd0*/  LEA R138, P1, R40, c[0x0][0x168], 0x1 ;  /* 0x00005a00288a7a11 */ /* 0x000fe400078208ff */
[----:B------:R-:W-:Y:S02]  /*1ce0*/  LEA R140, P2, R41, c[0x0][0x168], 0x1 ;  /* 0x00005a00298c7a11 */ /* 0x000fe400078408ff */
[----:B------:R-:W-:Y:S02]  /*1cf0*/  LEA R142, P3, R42, c[0x0][0x168], 0x1 ;  /* 0x00005a002a8e7a11 */ /* 0x000fe400078608ff */
[----:B------:R-:W-:-:S02]  /*1d00*/  LEA R132, P4, R43, c[0x0][0x168], 0x1 ;  /* 0x00005a002b847a11 */ /* 0x000fc400078808ff */
[C---:B------:R-:W-:Y:S02]  /*1d10*/  LOP3.LUT R172, R9.reuse, 0x10, RZ, 0x3c, !PT ;  /* 0x0000001009ac7812 */ /* 0x040fe400078e3cff */
[C---:B------:R-:W-:Y:S02]  /*1d20*/  LOP3.LUT R174, R9.reuse, 0x20, RZ, 0x3c, !PT ;  /* 0x0000002009ae7812 */ /* 0x040fe400078e3cff */
[C---:B------:R-:W-:Y:S02]  /*1d30*/  LOP3.LUT R175, R9.reuse, 0x30, RZ, 0x3c, !PT ;  /* 0x0000003009af7812 */ /* 0x040fe400078e3cff */
[C---:B------:R-:W-:Y:S02]  /*1d40*/  LOP3.LUT R176, R9.reuse, 0x40, RZ, 0x3c, !PT ;  /* 0x0000004009b07812 */ /* 0x040fe400078e3cff */
[C---:B------:R-:W-:Y:S02]  /*1d50*/  LOP3.LUT R177, R9.reuse, 0x50, RZ, 0x3c, !PT ;  /* 0x0000005009b17812 */ /* 0x040fe400078e3cff */
[----:B------:R-:W-:-:S02]  /*1d60*/  LOP3.LUT R178, R9, 0x60, RZ, 0x3c, !PT ;  /* 0x0000006009b27812 */ /* 0x000fc400078e3cff */
[----:B------:R-:W-:Y:S02]  /*1d70*/  LOP3.LUT R179, R9, 0x70, RZ, 0x3c, !PT ;  /* 0x0000007009b37812 */ /* 0x000fe400078e3cff */
[----:B------:R-:W-:Y:S02]  /*1d80*/  LOP3.LUT R180, R5, 0x20, RZ, 0x3c, !PT ;  /* 0x0000002005b47812 */ /* 0x000fe400078e3cff */
[----:B------:R-:W-:Y:S02]  /*1d90*/  LOP3.LUT R181, R6, 0x40, RZ, 0x3c, !PT ;  /* 0x0000004006b57812 */ /* 0x000fe400078e3cff */
[----:B------:R-:W-:Y:S02]  /*1da0*/  LEA.HI.X.SX32 R153, R37, c[0x0][0x16c], 0x1, P5 ;  /* 0x00005b0025997a11 */ /* 0x000fe400028f0eff */
[----:B------:R-:W-:Y:S02]  /*1db0*/  LEA.HI.X.SX32 R135, R38, c[0x0][0x16c], 0x1, P6 ;  /* 0x00005b0026877a11 */ /* 0x000fe400030f0eff */
[----:B------:R-:W-:-:S02]  /*1dc0*/  LEA.HI.X.SX32 R137, R39, c[0x0][0x16c], 0x1, P0 ;  /* 0x00005b0027897a11 */ /* 0x000fc400000f0eff */
[----:B------:R-:W-:Y:S02]  /*1dd0*/  LEA.HI.X.SX32 R139, R40, c[0x0][0x16c], 0x1, P1 ;  /* 0x00005b00288b7a11 */ /* 0x000fe400008f0eff */
[----:B------:R-:W-:Y:S02]  /*1de0*/  LEA.HI.X.SX32 R141, R41, c[0x0][0x16c], 0x1, P2 ;  /* 0x00005b00298d7a11 */ /* 0x000fe400010f0eff */
[----:B------:R-:W-:Y:S02]  /*1df0*/  LEA.HI.X.SX32 R143, R42, c[0x0][0x16c], 0x1, P3 ;  /* 0x00005b002a8f7a11 */ /* 0x000fe400018f0eff */
[----:B------:R-:W-:Y:S02]  /*1e00*/  LEA.HI.X.SX32 R133, R43, c[0x0][0x16c], 0x1, P4 ;  /* 0x00005b002b857a11 */ /* 0x000fe400020f0eff */
.L_x_2:
[----:B------:R-:W-:Y:S01]  /*1e10*/  ISETP.GT.AND P0, PT, R183, 0x1, PT ;  /* 0x00000001b700780c */ /* 0x000fe20003f04270 */
[----:B------:R-:W-:Y:S01]  /*1e20*/  IMAD.MOV.U32 R29, RZ, RZ, c[0x0][0x188] ;  /* 0x00006200ff1d7624 */ /* 0x000fe200078e00ff */
[----:B------:R-:W-:Y:S01]  /*1e30*/  PRMT R43, RZ, 0x7610, R43 ;  /* 0x00007610ff2b7816 */ /* 0x000fe2000000002b */
[----:B------:R-:W-:Y:S01]  /*1e40*/  IMAD.WIDE R30, R171, 0x2, R194 ;  /* 0x00000002ab1e7825 */ /* 0x000fe200078e02c2 */
[----:B------:R-:W-:-:S02]  /*1e50*/  ISETP.GT.AND P1, PT, R183, 0x2, PT ;  /* 0x00000002b700780c */ /* 0x000fc40003f24270 */
[----:B------:R-:W-:Y:S01]  /*1e60*/  PRMT R41, RZ, 0x7610, R41 ;  /* 0x00007610ff297816 */ /* 0x000fe20000000029 */
[--C-:B------:R-:W-:Y:S01]  /*1e70*/  IMAD.WIDE R28, R29, 0x2, R194.reuse ;  /* 0x000000021d1c7825 */ /* 0x100fe200078e02c2 */
[C---:B------:R-:W-:Y:S02]  /*1e80*/  ISETP.GT.AND P2, PT, R183.reuse, 0x5, PT ;  /* 0x00000005b700780c */ /* 0x040fe40003f44270 */
[C---:B------:R-:W-:Y:S02]  /*1e90*/  ISETP.GT.AND P3, PT, R183.reuse, 0x6, PT ;  /* 0x00000006b700780c */ /* 0x040fe40003f64270 */
[C---:B------:R-:W-:Y:S01]  /*1ea0*/  ISETP.GT.AND P4, PT, R183.reuse, 0x7, PT ;  /* 0x00000007b700780c */ /* 0x040fe20003f84270 */
[----:B------:R0:W2:Y:S01]  /*1eb0*/  @P0 LDG.E.U16 R43, [R28.64] ;  /* 0x000000041c2b0981 */ /* 0x0000a2000c1e1500 */
[----:B------:R-:W-:Y:S01]  /*1ec0*/  ISETP.GT.AND P0, PT, R183, 0x3, PT ;  /* 0x00000003b700780c */ /* 0x000fe20003f04270 */
[----:B------:R-:W-:Y:S01]  /*1ed0*/  IMAD.WIDE R32, R168, 0x2, R194 ;  /* 0x00000002a8207825 */ /* 0x000fe200078e02c2 */
[----:B------:R-:W-:Y:S01]  /*1ee0*/  PRMT R52, RZ, 0x7610, R52 ;  /* 0x00007610ff347816 */ /* 0x000fe20000000034 */
[----:B------:R1:W3:Y:S01]  /*1ef0*/  @P1 LDG.E.U16 R41, [R30.64] ;  /* 0x000000041e291981 */ /* 0x0002e2000c1e1500 */
[----:B------:R-:W-:Y:S01]  /*1f00*/  PRMT R48, RZ, 0x7610, R48 ;  /* 0x00007610ff307816 */ /* 0x000fe20000000030 */
[----:B------:R-:W-:Y:S01]  /*1f10*/  IMAD.WIDE R34, R167, 0x2, R194 ;  /* 0x00000002a7227825 */ /* 0x000fe200078e02c2 */
[----:B------:R-:W-:-:S02]  /*1f20*/  PRMT R49, RZ, 0x7610, R49 ;  /* 0x00007610ff317816 */ /* 0x000fc40000000031 */
[----:B------:R-:W-:Y:S01]  /*1f30*/  PRMT R44, RZ, 0x7610, R44 ;  /* 0x00007610ff2c7816 */ /* 0x000fe2000000002c */
[----:B0-----:R-:W-:Y:S01]  /*1f40*/  IMAD.WIDE R28, R170, 0x2, R194 ;  /* 0x00000002aa1c7825 */ /* 0x001fe200078e02c2 */
[C---:B------:R-:W-:Y:S01]  /*1f50*/  ISETP.GT.AND P1, PT, R183.reuse, 0x4, PT ;  /* 0x00000004b700780c */ /* 0x040fe20003f24270 */
[----:B------:R0:W4:Y:S01]  /*1f60*/  @P2 LDG.E.U16 R48, [R32.64] ;  /* 0x0000000420302981 */ /* 0x000122000c1e1500 */
[----:B------:R-:W-:Y:S01]  /*1f70*/  PRMT R53, RZ, 0x7610, R53 ;  /* 0x00007610ff357816 */ /* 0x000fe20000000035 */
[--C-:B------:R-:W-:Y:S01]  /*1f80*/  IMAD.WIDE R36, R166, 0x2, R194.reuse ;  /* 0x00000002a6247825 */ /* 0x100fe200078e02c2 */
[C---:B------:R-:W-:Y:S01]  /*1f90*/  ISETP.GT.AND P2, PT, R183.reuse, 0xa, PT ;  /* 0x0000000ab700780c */ /* 0x040fe20003f44270 */
[----:B------:R5:W2:Y:S01]  /*1fa0*/  @P0 LDG.E.U16 R52, [R28.64] ;  /* 0x000000041c340981 */ /* 0x000aa2000c1e1500 */
[----:B------:R-:W-:Y:S01]  /*1fb0*/  ISETP.GT.AND P0, PT, R183, 0x8, PT ;  /* 0x00000008b700780c */ /* 0x000fe20003f04270 */
[----:B-1----:R-:W-:Y:S02]  /*1fc0*/  IMAD.WIDE R30, R169, 0x2, R194 ;  /* 0x00000002a91e7825 */ /* 0x002fe400078e02c2 */
[----:B------:R1:W2:Y:S01]  /*1fd0*/  @P3 LDG.E.U16 R49, [R34.64] ;  /* 0x0000000422313981 */ /* 0x0002a2000c1e1500 */
[----:B------:R-:W-:-:S03]  /*1fe0*/  ISETP.GT.AND P3, PT, R183, 0xb, PT ;  /* 0x0000000bb700780c */ /* 0x000fc60003f64270 */
[----:B------:R1:W2:Y:S01]  /*1ff0*/  @P4 LDG.E.U16 R44, [R36.64] ;  /* 0x00000004242c4981 */ /* 0x0002a2000c1e1500 */
[----:B------:R-:W-:Y:S01]  /*2000*/  ISETP.GT.AND P4, PT, R183, 0xc, PT ;  /* 0x0000000cb700780c */ /* 0x000fe20003f84270 */
[----:B-----5:R-:W-:Y:S01]  /*2010*/  IMAD.WIDE R28, R165, 0x2, R194 ;  /* 0x00000002a51c7825 */ /* 0x020fe200078e02c2 */
[----:B------:R-:W-:Y:S01]  /*2020*/  PRMT R38, RZ, 0x7610, R38 ;  /* 0x00007610ff267816 */ /* 0x000fe20000000026 */
[----:B------:R5:W2:Y:S01]  /*2030*/  @P1 LDG.E.U16 R53, [R30.64] ;  /* 0x000000041e351981 */ /* 0x000aa2000c1e1500 */
[----:B------:R-:W-:Y:S01]  /*2040*/  PRMT R45, RZ, 0x7610, R45 ;  /* 0x00007610ff2d7816 */ /* 0x000fe2000000002d */
[----:B0-----:R-:W-:Y:S01]  /*2050*/  IMAD.WIDE R32, R163, 0x2, R194 ;  /* 0x00000002a3207825 */ /* 0x001fe200078e02c2 */
[----:B------:R-:W-:Y:S02]  /*2060*/  PRMT R50, RZ, 0x7610, R50 ;  /* 0x00007610ff327816 */ /* 0x000fe40000000032 */
[----:B------:R-:W-:Y:S01]  /*2070*/  PRMT R51, RZ, 0x7610, R51 ;  /* 0x00007610ff337816 */ /* 0x000fe20000000033 */
[--C-:B-1----:R-:W-:Y:S01]  /*2080*/  IMAD.WIDE R34, R162, 0x2, R194.reuse ;  /* 0x00000002a2227825 */ /* 0x102fe200078e02c2 */
[----:B------:R-:W-:Y:S01]  /*2090*/  ISETP.GT.AND P1, PT, R183, 0x9, PT ;  /* 0x00000009b700780c */ /* 0x000fe20003f24270 */
[----:B------:R0:W2:Y:S02]  /*20a0*/  @P0 LDG.E.U16 R38, [R28.64] ;  /* 0x000000041c260981 */ /* 0x0000a4000c1e1500 */
[----:B------:R-:W-:Y:S01]  /*20b0*/  IMAD.WIDE R36, R161, 0x2, R194 ;  /* 0x00000002a1247825 */ /* 0x000fe200078e02c2 */
[C---:B------:R-:W-:Y:S01]  /*20c0*/  ISETP.GT.AND P0, PT, R183.reuse, 0xd, PT ;  /* 0x0000000db700780c */ /* 0x040fe20003f04270 */
[----:B------:R1:W3:Y:S01]  /*20d0*/  @P2 LDG.E.U16 R45, [R32.64] ;  /* 0x00000004202d2981 */ /* 0x0002e2000c1e1500 */
[----:B------:R-:W-:-:S03]  /*20e0*/  ISETP.GT.AND P2, PT, R183, 0xf, PT ;  /* 0x0000000fb700780c */ /* 0x000fc60003f44270 */
[----:B------:R0:W3:Y:S01]  /*20f0*/  @P3 LDG.E.U16 R50, [R34.64] ;  /* 0x0000000422323981 */ /* 0x0000e2000c1e1500 */
[----:B------:R-:W-:-:S03]  /*2100*/  ISETP.GT.AND P3, PT, R183, 0x10, PT ;  /* 0x00000010b700780c */ /* 0x000fc60003f64270 */
[----:B------:R1:W3:Y:S01]  /*2110*/  @P4 LDG.E.U16 R51, [R36.64] ;  /* 0x0000000424334981 */ /* 0x0002e2000c1e1500 */
[C---:B------:R-:W-:Y:S01]  /*2120*/  ISETP.GT.AND P4, PT, R183.reuse, 0x11, PT ;  /* 0x00000011b700780c */ /* 0x040fe20003f84270 */
[----:B-----5:R-:W-:Y:S01]  /*2130*/  IMAD.WIDE R30, R164, 0x2, R194 ;  /* 0x00000002a41e7825 */ /* 0x020fe200078e02c2 */
[----:B------:R-:W-:Y:S02]  /*2140*/  PRMT R39, RZ, 0x7610, R39 ;  /* 0x00007610ff277816 */ /* 0x000fe40000000027 */
[----:B------:R-:W-:Y:S01]  /*2150*/  PRMT R46, RZ, 0x7610, R46 ;  /* 0x00007610ff2e7816 */ /* 0x000fe2000000002e */
[----:B0-----:R-:W-:Y:S01]  /*2160*/  IMAD.WIDE R28, R160, 0x2, R194 ;  /* 0x00000002a01c7825 */ /* 0x001fe200078e02c2 */
[----:B------:R-:W-:Y:S02]  /*2170*/  PRMT R42, RZ, 0x7610, R42 ;  /* 0x00007610ff2a7816 */ /* 0x000fe4000000002a */
[----:B------:R0:W5:Y:S01]  /*2180*/  @P1 LDG.E.U16 R39, [R30.64] ;  /* 0x000000041e271981 */ /* 0x000162000c1e1500 */
[----:B------:R-:W-:Y:S01]  /*2190*/  PRMT R40, RZ, 0x7610, R40 ;  /* 0x00007610ff287816 */ /* 0x000fe20000000028 */
[----:B-1----:R-:W-:Y:S01]  /*21a0*/  IMAD.WIDE R32, R158, 0x2, R194 ;  /* 0x000000029e207825 */ /* 0x002fe200078e02c2 */
[----:B------:R-:W-:Y:S01]  /*21b0*/  PRMT R55, RZ, 0x7610, R55 ;  /* 0x00007610ff377816 */ /* 0x000fe20000000037 */
[----:B------:R1:W3:Y:S01]  /*21c0*/  @P0 LDG.E.U16 R46, [R28.64] ;  /* 0x000000041c2e0981 */ /* 0x0002e2000c1e1500 */
[----:B------:R-:W-:Y:S01]  /*21d0*/  ISETP.GT.AND P1, PT, R183, 0xe, PT ;  /* 0x0000000eb700780c */ /* 0x000fe20003f24270 */
[----:B------:R-:W-:-:S04]  /*21e0*/  IMAD.WIDE R34, R127, 0x2, R194 ;  /* 0x000000027f227825 */ /* 0x000fc800078e02c2 */
[----:B------:R-:W-:Y:S01]  /*21f0*/  IMAD.WIDE R36, R126, 0x2, R194 ;  /* 0x000000027e247825 */ /* 0x000fe200078e02c2 */
[----:B------:R0:W3:Y:S01]  /*2200*/  @P2 LDG.E.U16 R42, [R32.64] ;  /* 0x00000004202a2981 */ /* 0x0000e2000c1e1500 */
[C---:B------:R-:W-:Y:S02]  /*2210*/  ISETP.GT.AND P0, PT, R183.reuse, 0x12, PT ;  /* 0x00000012b700780c */ /* 0x040fe40003f04270 */
[C---:B------:R-:W-:Y:S01]  /*2220*/  ISETP.GT.AND P2, PT, R183.reuse, 0x14, PT ;  /* 0x00000014b700780c */ /* 0x040fe20003f44270 */
[----:B------:R1:W3:Y:S01]  /*2230*/  @P3 LDG.E.U16 R40, [R34.64] ;  /* 0x0000000422283981 */ /* 0x0002e2000c1e1500 */
[----:B------:R-:W-:-:S03]  /*2240*/  ISETP.GT.AND P3, PT, R183, 0x15, PT ;  /* 0x00000015b700780c */ /* 0x000fc60003f64270 */
[----:B------:R1:W4:Y:S01]  /*2250*/  @P4 LDG.E.U16 R55, [R36.64] ;  /* 0x0000000424374981 */ /* 0x000322000c1e1500 */
[----:B------:R-:W-:Y:S01]  /*2260*/  ISETP.GT.AND P4, PT, R183, 0x16, PT ;  /* 0x00000016b700780c */ /* 0x000fe20003f84270 */
[----:B0-----:R-:W-:Y:S01]  /*2270*/  IMAD.WIDE R30, R159, 0x2, R194 ;  /* 0x000000029f1e7825 */ /* 0x001fe200078e02c2 */
[----:B------:R-:W-:Y:S02]  /*2280*/  PRMT R47, RZ, 0x7610, R47 ;  /* 0x00007610ff2f7816 */ /* 0x000fe4000000002f */
[----:B------:R-:W-:Y:S01]  /*2290*/  PRMT R57, RZ, 0x7610, R57 ;  /* 0x00007610ff397816 */ /* 0x000fe20000000039 */
[----:B-1----:R-:W-:Y:S01]  /*22a0*/  IMAD.WIDE R28, R125, 0x2, R194 ;  /* 0x000000027d1c7825 */ /* 0x002fe200078e02c2 */
[----:B------:R-:W-:Y:S02]  /*22b0*/  PRMT R59, RZ, 0x7610, R59 ;  /* 0x00007610ff3b7816 */ /* 0x000fe4000000003b */
[----:B------:R0:W4:Y:S01]  /*22c0*/  @P1 LDG.E.U16 R47, [R30.64] ;  /* 0x000000041e2f1981 */ /* 0x000122000c1e1500 */
[----:B------:R-:W-:Y:S01]  /*22d0*/  PRMT R56, RZ, 0x7610, R56 ;  /* 0x00007610ff387816 */ /* 0x000fe20000000038 */
[----:B------:R-:W-:Y:S01]  /*22e0*/  IMAD.WIDE R32, R23, 0x2, R194 ;  /* 0x0000000217207825 */ /* 0x000fe200078e02c2 */
[----:B------:R-:W-:Y:S01]  /*22f0*/  PRMT R61, RZ, 0x7610, R61 ;  /* 0x00007610ff3d7816 */ /* 0x000fe2000000003d */
[----:B------:R1:W4:Y:S01]  /*2300*/  @P0 LDG.E.U16 R57, [R28.64] ;  /* 0x000000041c390981 */ /* 0x000322000c1e1500 */
[----:B------:R-:W-:Y:S01]  /*2310*/  ISETP.GT.AND P1, PT, R183, 0x13, PT ;  /* 0x00000013b700780c */ /* 0x000fe20003f24270 */
[----:B------:R-:W-:-:S04]  /*2320*/  IMAD.WIDE R34, R22, 0x2, R194 ;  /* 0x0000000216227825 */ /* 0x000fc800078e02c2 */
[----:B------:R-:W-:Y:S01]  /*2330*/  IMAD.WIDE R36, R21, 0x2, R194 ;  /* 0x0000000215247825 */ /* 0x000fe200078e02c2 */
[----:B------:R0:W4:Y:S01]  /*2340*/  @P2 LDG.E.U16 R59, [R32.64] ;  /* 0x00000004203b2981 */ /* 0x000122000c1e1500 */
[C---:B------:R-:W-:Y:S02]  /*2350*/  ISETP.GT.AND P0, PT, R183.reuse, 0x17, PT ;  /* 0x00000017b700780c */ /* 0x040fe40003f04270 */
[C---:B------:R-:W-:Y:S01]  /*2360*/  ISETP.GT.AND P2, PT, R183.reuse, 0x19, PT ;  /* 0x00000019b700780c */ /* 0x040fe20003f44270 */
[----:B------:R1:W4:Y:S01]  /*2370*/  @P3 LDG.E.U16 R56, [R34.64] ;  /* 0x0000000422383981 */ /* 0x000322000c1e1500 */
[----:B------:R-:W-:-:S03]  /*2380*/  ISETP.GT.AND P3, PT, R183, 0x1a, PT ;  /* 0x0000001ab700780c */ /* 0x000fc60003f64270 */
[----:B------:R1:W4:Y:S01]  /*2390*/  @P4 LDG.E.U16 R61, [R36.64] ;  /* 0x00000004243d4981 */ /* 0x000322000c1e1500 */
[C---:B------:R-:W-:Y:S01]  /*23a0*/  ISETP.GT.AND P4, PT, R183.reuse, 0x1b, PT ;  /* 0x0000001bb700780c */ /* 0x040fe20003f84270 */
        /* <DEDUP_REMOVED lines=12> */
[--C-:B------:R-:W-:Y:S01]  /*2470*/  IMAD.WIDE R36, R16, 0x2, R194.reuse ;  /* 0x0000000210247825 */ /* 0x100fe200078e02c2 */
[----:B------:R0:W4:Y:S01]  /*2480*/  @P2 LDG.E.U16 R129, [R32.64] ;  /* 0x0000000420812981 */ /* 0x000122000c1e1500 */
[C---:B------:R-:W-:Y:S02]  /*2490*/  ISETP.GT.AND P2, PT, R183.reuse, 0x1c, PT ;  /* 0x0000001cb700780c */ /* 0x040fe40003f44270 */
[C---:B------:R-:W-:Y:S01]  /*24a0*/  ISETP.GT.AND P5, PT, R183.reuse, 0x1f, PT ;  /* 0x0000001fb700780c */ /* 0x040fe20003fa4270 */
[----:B------:R1:W4:Y:S01]  /*24b0*/  @P3 LDG.E.U16 R63, [R34.64] ;  /* 0x00000004223f3981 */ /* 0x000322000c1e1500 */
[C---:B------:R-:W-:Y:S02]  /*24c0*/  ISETP.GT.AND P3, PT, R183.reuse, 0x1d, PT ;  /* 0x0000001db700780c */ /* 0x040fe40003f64270 */
[C---:B------:R-:W-:Y:S01]  /*24d0*/  ISETP.GT.AND P0, PT, R183.reuse, RZ, PT ;  /* 0x000000ffb700720c */ /* 0x040fe20003f04270 */
[----:B------:R1:W4:Y:S01]  /*24e0*/  @P4 LDG.E.U16 R62, [R36.64] ;  /* 0x00000004243e4981 */ /* 0x000322000c1e1500 */
[----:B------:R-:W-:Y:S01]  /*24f0*/  ISETP.GT.AND P4, PT, R183, 0x1e, PT ;  /* 0x0000001eb700780c */ /* 0x000fe20003f84270 */
[----:B0-----:R-:W-:Y:S01]  /*2500*/  IMAD.WIDE R30, R19, 0x2, R194 ;  /* 0x00000002131e7825 */ /* 0x001fe200078e02c2 */
[----:B------:R-:W-:-:S02]  /*2510*/  PRMT R58, RZ, 0x7610, R58 ;  /* 0x00007610ff3a7816 */ /* 0x000fc4000000003a */
[----:B------:R-:W-:Y:S01]  /*2520*/  PRMT R145, RZ, 0x7610, R145 ;  /* 0x00007610ff917816 */ /* 0x000fe20000000091 */
[----:B-1----:R-:W-:Y:S01]  /*2530*/  IMAD.WIDE R28, R15, 0x2, R194 ;  /* 0x000000020f1c7825 */ /* 0x002fe200078e02c2 */
[----:B------:R-:W-:Y:S02]  /*2540*/  PRMT R130, RZ, 0x7610, R130 ;  /* 0x00007610ff827816 */ /* 0x000fe40000000082 */
[----:B------:R0:W4:Y:S01]  /*2550*/  @P1 LDG.E.U16 R58, [R30.64] ;  /* 0x000000041e3a1981 */ /* 0x000122000c1e1500 */
[----:B------:R-:W-:Y:S01]  /*2560*/  PRMT R131, RZ, 0x7610, R131 ;  /* 0x00007610ff837816 */ /* 0x000fe20000000083 */
[----:B------:R-:W-:Y:S01]  /*2570*/  IMAD.WIDE R32, R13, 0x2, R194 ;  /* 0x000000020d207825 */ /* 0x000fe200078e02c2 */
[----:B------:R-:W-:Y:S01]  /*2580*/  PRMT R128, RZ, 0x7610, R128 ;  /* 0x00007610ff807816 */ /* 0x000fe20000000080 */
[----:B------:R1:W5:Y:S01]  /*2590*/  @P2 LDG.E.U16 R145, [R28.64] ;  /* 0x000000041c912981 */ /* 0x000362000c1e1500 */
[----:B------:R-:W-:Y:S01]  /*25a0*/  PRMT R146, RZ, 0x7610, R146 ;  /* 0x00007610ff927816 */ /* 0x000fe20000000092 */
[----:B------:R-:W-:-:S02]  /*25b0*/  IMAD.WIDE R34, R12, 0x2, R194 ;  /* 0x000000020c227825 */ /* 0x000fc400078e02c2 */
[----:B------:R1:W5:Y:S02]  /*25c0*/  @P4 LDG.E.U16 R131, [R32.64] ;  /* 0x0000000420834981 */ /* 0x000364000c1e1500 */
[----:B0-----:R-:W-:Y:S02]  /*25d0*/  IMAD.WIDE R30, R14, 0x2, R194 ;  /* 0x000000020e1e7825 */ /* 0x001fe400078e02c2 */
[----:B------:R0:W5:Y:S04]  /*25e0*/  @P5 LDG.E.U16 R128, [R34.64] ;  /* 0x0000000422805981 */ /* 0x000168000c1e1500 */
[----:B------:R0:W5:Y:S04]  /*25f0*/  @P3 LDG.E.U16 R130, [R30.64] ;  /* 0x000000041e823981 */ /* 0x000168000c1e1500 */
[----:B------:R-:W5:Y:S04]  /*2600*/  @P0 LDG.E.U16 R146, [R194.64] ;  /* 0x00000004c2920981 */ /* 0x000f68000c1e1500 */
[----:B------:R-:W-:Y:S01]  /*2610*/  BAR.SYNC.DEFER_BLOCKING 0x0 ;  /* 0x0000000000007b1d */ /* 0x000fe20000010000 */
[----:B------:R-:W-:Y:S01]  /*2620*/  ISETP.GE.AND P1, PT, R8, R183, PT ;  /* 0x000000b70800720c */ /* 0x000fe20003f26270 */
[----:B------:R-:W-:Y:S01]  /*2630*/  IMAD.WIDE R36, R173, 0x2, R132 ;  /* 0x00000002ad247825 */ /* 0x000fe200078e0284 */
[----:B------:R-:W-:-:S02]  /*2640*/  PRMT R144, RZ, 0x7610, R144 ;  /* 0x00007610ff907816 */ /* 0x000fc40000000090 */
[----:B------:R-:W-:Y:S01]  /*2650*/  PRMT R197, RZ, 0x7610, R197 ;  /* 0x00007610ffc57816 */ /* 0x000fe200000000c5 */
[C---:B-1----:R-:W-:Y:S01]  /*2660*/  IMAD.WIDE R28, R173.reuse, 0x2, R142 ;  /* 0x00000002ad1c7825 */ /* 0x042fe200078e028e */
[----:B------:R-:W-:Y:S02]  /*2670*/  PRMT R196, RZ, 0x7610, R196 ;  /* 0x00007610ffc47816 */ /* 0x000fe400000000c4 */
[----:B------:R-:W-:Y:S01]  /*2680*/  PRMT R199, RZ, 0x7610, R199 ;  /* 0x00007610ffc77816 */ /* 0x000fe200000000c7 */
[C---:B0-----:R-:W-:Y:S01]  /*2690*/  IMAD.WIDE R30, R173.reuse, 0x2, R140 ;  /* 0x00000002ad1e7825 */ /* 0x041fe200078e028c */
[----:B------:R-:W-:Y:S02]  /*26a0*/  PRMT R198, RZ, 0x7610, R198 ;  /* 0x00007610ffc67816 */ /* 0x000fe400000000c6 */
[----:B------:R-:W-:Y:S01]  /*26b0*/  PRMT R201, RZ, 0x7610, R201 ;  /* 0x00007610ffc97816 */ /* 0x000fe200000000c9 */
[----:B------:R-:W-:-:S04]  /*26c0*/  IMAD.WIDE R32, R173, 0x2, R138 ;  /* 0x00000002ad207825 */ /* 0x000fc800078e028a */
[C---:B------:R-:W-:Y:S01]  /*26d0*/  IMAD.WIDE R34, R173.reuse, 0x2, R136 ;  /* 0x00000002ad227825 */ /* 0x040fe200078e0288 */
[----:B------:R0:W5:Y:S01]  /*26e0*/  @!P1 LDG.E.U16 R144, [R36.64] ;  /* 0x0000000424909981 */ /* 0x000162000c1e1500 */
[----:B------:R-:W-:Y:S02]  /*26f0*/  PRMT R200, RZ, 0x7610, R200 ;  /* 0x00007610ffc87816 */ /* 0x000fe400000000c8 */
[----:B------:R-:W-:Y:S01]  /*2700*/  PRMT R202, RZ, 0x7610, R202 ;  /* 0x00007610ffca7816 */ /* 0x000fe200000000ca */
[----:B------:R1:W5:Y:S01]  /*2710*/  @!P1 LDG.E.U16 R197, [R28.64] ;  /* 0x000000041cc59981 */ /* 0x000362000c1e1500 */
[----:B------:R-:W-:Y:S02]  /*2720*/  PRMT R204, RZ, 0x7610, R204 ;  /* 0x00007610ffcc7816 */ /* 0x000fe400000000cc */
[----:B------:R-:W-:Y:S01]  /*2730*/  PRMT R206, RZ, 0x7610, R206 ;  /* 0x00007610ffce7816 */ /* 0x000fe200000000ce */
[----:B------:R1:W5:Y:S01]  /*2740*/  @!P1 LDG.E.U16 R196, [R30.64] ;  /* 0x000000041ec49981 */ /* 0x000362000c1e1500 */
[----:B0-----:R-:W-:Y:S01]  /*2750*/  IMAD.WIDE R36, R173, 0x2, R134 ;  /* 0x00000002ad247825 */ /* 0x001fe200078e0286 */
[----:B------:R-:W-:-:S02]  /*2760*/  PRMT R208, RZ, 0x7610, R208 ;  /* 0x00007610ffd07816 */ /* 0x000fc400000000d0 */
[----:B------:R0:W5:Y:S01]  /*2770*/  @!P1 LDG.E.U16 R199, [R32.64] ;  /* 0x0000000420c79981 */ /* 0x000162000c1e1500 */
[----:B-1----:R-:W-:-:S03]  /*2780*/  IMAD.WIDE R28, R173, 0x2, R152 ;  /* 0x00000002ad1c7825 */ /* 0x002fc600078e0298 */
[----:B------:R1:W5:Y:S01]  /*2790*/  @!P1 LDG.E.U16 R198, [R34.64] ;  /* 0x0000000422c69981 */ /* 0x000362000c1e1500 */
[----:B------:R-:W-:-:S03]  /*27a0*/  IMAD.WIDE R30, R173, 0x2, R150 ;  /* 0x00000002ad1e7825 */ /* 0x000fc600078e0296 */
[----:B------:R1:W5:Y:S01]  /*27b0*/  @!P1 LDG.E.U16 R201, [R36.64] ;  /* 0x0000000424c99981 */ /* 0x000362000c1e1500 */
[C---:B0-----:R-:W-:Y:S01]  /*27c0*/  IMAD.WIDE R32, R173.reuse, 0x2, R148 ;  /* 0x00000002ad207825 */ /* 0x041fe200078e0294 */
[----:B------:R-:W-:Y:S02]  /*27d0*/  PRMT R203, RZ, 0x7610, R203 ;  /* 0x00007610ffcb7816 */ /* 0x000fe400000000cb */
[----:B------:R0:W5:Y:S01]  /*27e0*/  @!P1 LDG.E.U16 R200, [R28.64] ;  /* 0x000000041cc89981 */ /* 0x000162000c1e1500 */
[C---:B-1----:R-:W-:Y:S01]  /*27f0*/  IMAD.WIDE R34, R173.reuse, 0x2, R186 ;  /* 0x00000002ad227825 */ /* 0x042fe200078e02ba */
[----:B------:R-:W-:Y:S02]  /*2800*/  PRMT R205, RZ, 0x7610, R205 ;  /* 0x00007610ffcd7816 */ /* 0x000fe400000000cd */
[----:B------:R1:W5:Y:S01]  /*2810*/  @!P1 LDG.E.U16 R202, [R30.64] ;  /* 0x000000041eca9981 */ /* 0x000362000c1e1500 */
[----:B------:R-:W-:Y:S01]  /*2820*/  IMAD.WIDE R36, R173, 0x2, R190 ;  /* 0x00000002ad247825 */ /* 0x000fe200078e02be */
[----:B------:R-:W-:-:S02]  /*2830*/  PRMT R207, RZ, 0x7610, R207 ;  /* 0x00007610ffcf7816 */ /* 0x000fc400000000cf */
[----:B------:R1:W5:Y:S01]  /*2840*/  @!P1 LDG.E.U16 R204, [R32.64] ;  /* 0x0000000420cc9981 */ /* 0x000362000c1e1500 */
[----:B------:R-:W-:Y:S01]  /*2850*/  PRMT R209, RZ, 0x7610, R209 ;  /* 0x00007610ffd17816 */ /* 0x000fe200000000d1 */
[C---:B0-----:R-:W-:Y:S01]  /*2860*/  IMAD.WIDE R28, R173.reuse, 0x2, R156 ;  /* 0x00000002ad1c7825 */ /* 0x041fe200078e029c */
[----:B------:R-:W-:Y:S01]  /*2870*/  PRMT R211, RZ, 0x7610, R211 ;  /* 0x00007610ffd37816 */ /* 0x000fe200000000d3 */
[----:B------:R0:W5:Y:S02]  /*2880*/  @!P1 LDG.E.U16 R206, [R34.64] ;  /* 0x0000000422ce9981 */ /* 0x000164000c1e1500 */
[C---:B-1----:R-:W-:Y:S02]  /*2890*/  IMAD.WIDE R30, R173.reuse, 0x2, R154 ;  /* 0x00000002ad1e7825 */ /* 0x042fe400078e029a */
[----:B------:R1:W5:Y:S02]  /*28a0*/  @!P1 LDG.E.U16 R208, [R36.64] ;  /* 0x0000000424d09981 */ /* 0x000364000c1e1500 */
[----:B------:R-:W-:-:S02]  /*28b0*/  IMAD.WIDE R32, R173, 0x2, R184 ;  /* 0x00000002ad207825 */ /* 0x000fc400078e02b8 */
[----:B------:R-:W5:Y:S02]  /*28c0*/  @!P1 LDG.E.U16 R203, [R28.64] ;  /* 0x000000041ccb9981 */ /* 0x000f64000c1e1500 */
[C---:B0-----:R-:W-:Y:S02]  /*28d0*/  IMAD.WIDE R34, R173.reuse, 0x2, R188 ;  /* 0x00000002ad227825 */ /* 0x041fe400078e02bc */
[----:B------:R-:W5:Y:S02]  /*28e0*/  @!P1 LDG.E.U16 R205, [R30.64] ;  /* 0x000000041ecd9981 */ /* 0x000f64000c1e1500 */
[----:B-1----:R-:W-:Y:S02]  /*28f0*/  IMAD.WIDE R36, R173, 0x2, R192 ;  /* 0x00000002ad247825 */ /* 0x002fe400078e02c0 */
[----:B------:R-:W5:Y:S04]  /*2900*/  @!P1 LDG.E.U16 R207, [R32.64] ;  /* 0x0000000420cf9981 */ /* 0x000f68000c1e1500 */
[----:B------:R-:W5:Y:S04]  /*2910*/  @!P1 LDG.E.U16 R209, [R34.64] ;  /* 0x0000000422d19981 */ /* 0x000f68000c1e1500 */
[----:B------:R-:W5:Y:S04]  /*2920*/  @!P1 LDG.E.U16 R211, [R36.64] ;  /* 0x0000000424d39981 */ /* 0x000f68000c1e1500 */
[----:B--2---:R-:W-:Y:S04]  /*2930*/  STS.U16 [R9+0x800], R38 ;  /* 0x0008002609007388 */ /* 0x004fe80000000400 */
[----:B---3--:R-:W-:Y:S04]  /*2940*/  STS.U16 [R9+0x1000], R40 ;  /* 0x0010002809007388 */ /* 0x008fe80000000400 */
[----:B----4-:R-:W-:Y:S04]  /*2950*/  STS.U16 [R9+0x1800], R58 ;  /* 0x0018003a09007388 */ /* 0x010fe80000000400 */
[----:B-----5:R-:W-:Y:S04]  /*2960*/  STS.U16 [R9], R146 ;  /* 0x0000009209007388 */ /* 0x020fe80000000400 */
[----:B------:R-:W-:Y:S04]  /*2970*/  STS.U16 [R172+0x100], R43 ;  /* 0x0001002bac007388 */ /* 0x000fe80000000400 */
        /* <DEDUP_REMOVED lines=43> */
[----:B------:R-:W-:Y:S06]  /*2c30*/  BAR.SYNC.DEFER_BLOCKING 0x0 ;  /* 0x0000000000007b1d */ /* 0x000fec0000010000 */
[----:B------:R-:W-:Y:S04]  /*2c40*/  LDSM.16.M88.4 R44, [R7+0x2000] ;  /* 0x00200000072c783b */ /* 0x000fe80000000200 */
[----:B------:R-:W-:Y:S04]  /*2c50*/  LDSM.16.M88.4 R40, [R7+0x2400] ;  /* 0x002400000728783b */ /* 0x000fe80000000200 */
[----:B------:R-:W-:Y:S04]  /*2c60*/  LDSM.16.M88.4 R36, [R7+0x2800] ;  /* 0x002800000724783b */ /* 0x000fe80000000200 */
[----:B------:R-:W-:Y:S04]  /*2c70*/  LDSM.16.M88.4 R32, [R7+0x2c00] ;  /* 0x002c00000720783b */ /* 0x000fe80000000200 */
[----:B------:R-:W0:Y:S04]  /*2c80*/  LDSM.16.MT88.4 R60, [R6+0x80] ;  /* 0x00008000063c783b */ /* 0x000e280000004200 */
[----:B------:R-:W1:Y:S04]  /*2c90*/  LDSM.16.MT88.4 R144, [R6] ;  /* 0x000000000690783b */ /* 0x000e680000004200 */
[----:B------:R-:W2:Y:S04]  /*2ca0*/  LDSM.16.MT88.4 R128, [R181] ;  /* 0x00000000b580783b */ /* 0x000ea80000004200 */
[----:B------:R-:W3:Y:S04]  /*2cb0*/  LDSM.16.MT88.4 R28, [R181+0x80] ;  /* 0x00008000b51c783b */ /* 0x000ee80000004200 */
[----:B------:R-:W4:Y:S04]  /*2cc0*/  LDSM.16.MT88.4 R48, [R6+0x1000] ;  /* 0x001000000630783b */ /* 0x000f280000004200 */
[----:B------:R-:W5:Y:S04]  /*2cd0*/  LDSM.16.MT88.4 R52, [R6+0x1080] ;  /* 0x001080000634783b */ /* 0x000f680000004200 */
[----:B------:R-:W1:Y:S01]  /*2ce0*/  LDSM.16.MT88.4 R56, [R181+0x1000] ;  /* 0x00100000b538783b */ /* 0x000e620000004200 */
[C---:B0-----:R-:W-:Y:S08]  /*2cf0*/  HMMA.16816.F32 R104, R60.reuse, R44, R104 ;  /* 0x0000002c3c68723c */ /* 0x041ff00000001868 */
[C---:B------:R-:W-:Y:S08]  /*2d00*/  HMMA.16816.F32 R100, R60.reuse, R40, R100 ;  /* 0x000000283c64723c */ /* 0x040ff00000001864 */
[C---:B------:R-:W-:Y:S08]  /*2d10*/  HMMA.16816.F32 R96, R60.reuse, R36, R96 ;  /* 0x000000243c60723c */ /* 0x040ff00000001860 */
[----:B------:R-:W-:Y:S01]  /*2d20*/  HMMA.16816.F32 R92, R60, R32, R92 ;  /* 0x000000203c5c723c */ /* 0x000fe2000000185c */
[----:B------:R-:W0:Y:S07]  /*2d30*/  LDSM.16.MT88.4 R60, [R181+0x1080] ;  /* 0x00108000b53c783b */ /* 0x000e2e0000004200 */
[C---:B-1----:R-:W-:Y:S08]  /*2d40*/  HMMA.16816.F32 R120, R144.reuse, R44, R120 ;  /* 0x0000002c9078723c */ /* 0x042ff00000001878 */
[C---:B------:R-:W-:Y:S08]  /*2d50*/  HMMA.16816.F32 R116, R144.reuse, R40, R116 ;  /* 0x000000289074723c */ /* 0x040ff00000001874 */
[C---:B------:R-:W-:Y:S08]  /*2d60*/  HMMA.16816.F32 R112, R144.reuse, R36, R112 ;  /* 0x000000249070723c */ /* 0x040ff00000001870 */
[----:B------:R-:W-:Y:S08]  /*2d70*/  HMMA.16816.F32 R108, R144, R32, R108 ;  /* 0x00000020906c723c */ /* 0x000ff0000000186c */
[C---:B--2---:R-:W-:Y:S08]  /*2d80*/  HMMA.16816.F32 R88, R128.reuse, R44, R88 ;  /* 0x0000002c8058723c */ /* 0x044ff00000001858 */
[C---:B------:R-:W-:Y:S08]  /*2d90*/  HMMA.16816.F32 R84, R128.reuse, R40, R84 ;  /* 0x000000288054723c */ /* 0x040ff00000001854 */
[C---:B------:R-:W-:Y:S08]  /*2da0*/  HMMA.16816.F32 R80, R128.reuse, R36, R80 ;  /* 0x000000248050723c */ /* 0x040ff00000001850 */
[----:B------:R-:W-:Y:S08]  /*2db0*/  HMMA.16816.F32 R76, R128, R32, R76 ;  /* 0x00000020804c723c */ /* 0x000ff0000000184c */
[C---:B---3--:R-:W-:Y:S08]  /*2dc0*/  HMMA.16816.F32 R72, R28.reuse, R44, R72 ;  /* 0x0000002c1c48723c */ /* 0x048ff00000001848 */
[C---:B------:R-:W-:Y:S08]  /*2dd0*/  HMMA.16816.F32 R68, R28.reuse, R40, R68 ;  /* 0x000000281c44723c */ /* 0x040ff00000001844 */
[C---:B------:R-:W-:Y:S08]  /*2de0*/  HMMA.16816.F32 R64, R28.reuse, R36, R64 ;  /* 0x000000241c40723c */ /* 0x040ff00000001840 */
[----:B------:R-:W-:Y:S01]  /*2df0*/  HMMA.16816.F32 R24, R28, R32, R24 ;  /* 0x000000201c18723c */ /* 0x000fe20000001818 */
[----:B------:R-:W-:-:S04]  /*2e00*/  IADD3 R182, R182, -0x1, RZ ;  /* 0xffffffffb6b67810 */ /* 0x000fc80007ffe0ff */
[----:B------:R-:W-:-:S03]  /*2e10*/  ISETP.NE.U32.AND P0, PT, R182, RZ, PT ;  /* 0x000000ffb600720c */ /* 0x000fc60003f05070 */
[----:B----4-:R-:W-:Y:S01]  /*2e20*/  HMMA.16816.F32 R120, R48, R46, R120 ;  /* 0x0000002e3078723c */ /* 0x010fe20000001878 */
[----:B------:R-:W-:Y:S01]  /*2e30*/  IMAD.WIDE R192, R10, 0x2, R192 ;  /* 0x000000020ac07825 */ /* 0x000fe200078e02c0 */
[----:B------:R-:W-:-:S03]  /*2e40*/  IADD3 R183, R183, -0x20, RZ ;  /* 0xffffffe0b7b77810 */ /* 0x000fc60007ffe0ff */
[----:B------:R-:W-:-:S03]  /*2e50*/  IMAD.WIDE R190, R10, 0x2, R190 ;  /* 0x000000020abe7825 */ /* 0x000fc600078e02be */
[----:B------:R-:W-:Y:S01]  /*2e60*/  HMMA.16816.F32 R116, R48, R42, R116 ;  /* 0x0000002a3074723c */ /* 0x000fe20000001874 */
[----:B------:R-:W-:-:S04]  /*2e70*/  IMAD.WIDE R188, R10, 0x2, R188 ;  /* 0x000000020abc7825 */ /* 0x000fc800078e02bc */
[----:B------:R-:W-:-:S03]  /*2e80*/  IMAD.WIDE R186, R10, 0x2, R186 ;  /* 0x000000020aba7825 */ /* 0x000fc600078e02ba */
[----:B------:R-:W-:Y:S01]  /*2e90*/  HMMA.16816.F32 R112, R48, R38, R112 ;  /* 0x000000263070723c */ /* 0x000fe20000001870 */
[----:B------:R-:W-:-:S04]  /*2ea0*/  IMAD.WIDE R184, R10, 0x2, R184 ;  /* 0x000000020ab87825 */ /* 0x000fc800078e02b8 */
[----:B------:R-:W-:-:S03]  /*2eb0*/  IMAD.WIDE R148, R10, 0x2, R148 ;  /* 0x000000020a947825 */ /* 0x000fc600078e0294 */
[----:B------:R-:W-:Y:S01]  /*2ec0*/  HMMA.16816.F32 R108, R48, R34, R108 ;  /* 0x00000022306c723c */ /* 0x000fe2000000186c */
[----:B------:R-:W-:-:S04]  /*2ed0*/  IMAD.WIDE R154, R10, 0x2, R154 ;  /* 0x000000020a9a7825 */ /* 0x000fc800078e029a */
[----:B------:R-:W-:-:S03]  /*2ee0*/  IMAD.WIDE R150, R10, 0x2, R150 ;  /* 0x000000020a967825 */ /* 0x000fc600078e0296 */
[----:B-----5:R-:W-:Y:S01]  /*2ef0*/  HMMA.16816.F32 R104, R52, R46, R104 ;  /* 0x0000002e3468723c */ /* 0x020fe20000001868 */
        /* <DEDUP_REMOVED lines=12> */
[----:B------:R-:W-:-:S07]  /*2fc0*/  IMAD.WIDE R194, R11, 0x2, R194 ;  /* 0x000000020bc27825 */ /* 0x000fce00078e02c2 */
[C---:B------:R-:W-:Y:S08]  /*2fd0*/  HMMA.16816.F32 R84, R56.reuse, R42, R84 ;  /* 0x0000002a3854723c */ /* 0x040ff00000001854 */
[C---:B------:R-:W-:Y:S08]  /*2fe0*/  HMMA.16816.F32 R80, R56.reuse, R38, R80 ;  /* 0x000000263850723c */ /* 0x040ff00000001850 */
[----:B------:R-:W-:Y:S08]  /*2ff0*/  HMMA.16816.F32 R76, R56, R34, R76 ;  /* 0x00000022384c723c */ /* 0x000ff0000000184c */
[C---:B0-----:R-:W-:Y:S08]  /*3000*/  HMMA.16816.F32 R72, R60.reuse, R46, R72 ;  /* 0x0000002e3c48723c */ /* 0x041ff00000001848 */
[C---:B------:R-:W-:Y:S08]  /*3010*/  HMMA.16816.F32 R68, R60.reuse, R42, R68 ;  /* 0x0000002a3c44723c */ /* 0x040ff00000001844 */
[C---:B------:R-:W-:Y:S08]  /*3020*/  HMMA.16816.F32 R64, R60.reuse, R38, R64 ;  /* 0x000000263c40723c */ /* 0x040ff00000001840 */
[----:B------:R-:W-:Y:S01]  /*3030*/  HMMA.16816.F32 R24, R60, R34, R24 ;  /* 0x000000223c18723c */ /* 0x000fe20000001818 */
[----:B------:R-:W-:Y:S01]  /*3040*/  @!P0 CALL.REL.NOINC `(.L_x_1) ;  /* 0x0000001000008944 */ /* 0x000fe20003c00000 */
[----:B------:R-:W-:Y:S06]  /*3050*/  BRA `(.L_x_2) ;  /* 0xffffedb000007947 */ /* 0x000fec000383ffff */
.L_x_1:
[----:B------:R-:W-:-:S06]  /*3060*/  NOP ;  /* 0x0000000000007918 */ /* 0x000fcc0000000000 */
[----:B------:R-:W-:Y:S02]  /*3070*/  F2FP.PACK_AB R21, R71, R70 ;  /* 0x000000464715723e */ /* 0x000fe400000000ff */
[----:B------:R-:W-:-:S02]  /*3080*/  F2FP.PACK_AB R69, R69, R68 ;  /* 0x000000444545723e */ /* 0x000fc400000000ff */
[----:B------:R-:W-:Y:S02]  /*3090*/  F2FP.PACK_AB R17, R103, R102 ;  /* 0x000000666711723e */ /* 0x000fe400000000ff */
[----:B------:R-:W-:Y:S02]  /*30a0*/  F2FP.PACK_AB R101, R101, R100 ;  /* 0x000000646565723e */ /* 0x000fe400000000ff */
[----:B------:R-:W-:Y:S02]  /*30b0*/  F2FP.PACK_AB R13, R87, R86 ;  /* 0x00000056570d723e */ /* 0x000fe400000000ff */
[----:B------:R-:W-:Y:S02]  /*30c0*/  F2FP.PACK_AB R85, R85, R84 ;  /* 0x000000545555723e */ /* 0x000fe400000000ff */
        /* <DEDUP_REMOVED lines=26> */
.L_x_0:
[----:B------:R-:W-:Y:S01]  /*3270*/  BAR.SYNC.DEFER_BLOCKING 0x0 ;  /* 0x0000000000007b1d */ /* 0x000fe20000010000 */
[----:B------:R-:W-:Y:S01]  /*3280*/  IMAD.SHL.U32 R5, R0, 0x200, RZ ;  /* 0x0000020000057824 */ /* 0x000fe200078e00ff */
[----:B------:R-:W-:Y:S01]  /*3290*/  ISETP.GE.AND P0, PT, R4, c[0x0][0x178], PT ;  /* 0x00005e0004007a0c */ /* 0x000fe20003f06270 */
[C---:B------:R-:W-:Y:S01]  /*32a0*/  IMAD.SHL.U32 R6, R0.reuse, 0x20, RZ ;  /* 0x0000002000067824 */ /* 0x040fe200078e00ff */
[----:B------:R-:W-:Y:S01]  /*32b0*/  IADD3 R26, R3, 0x8, RZ ;  /* 0x00000008031a7810 */ /* 0x000fe20007ffe0ff */
[C---:B------:R-:W-:Y:S01]  /*32c0*/  IMAD.SHL.U32 R7, R0.reuse, 0x4, RZ ;  /* 0x0000000400077824 */ /* 0x040fe200078e00ff */
[----:B------:R-:W-:Y:S01]  /*32d0*/  LOP3.LUT R5, R5, 0x3000, RZ, 0xc0, !PT ;  /* 0x0000300005057812 */ /* 0x000fe200078ec0ff */
[C---:B------:R-:W-:Y:S01]  /*32e0*/  IMAD.SHL.U32 R24, R0.reuse, 0x40, RZ ;  /* 0x0000004000187824 */ /* 0x040fe200078e00ff */
[----:B------:R-:W-:Y:S01]  /*32f0*/  ISETP.LT.AND P6, PT, R3, c[0x0][0x17c], !P0 ;  /* 0x00005f0003007a0c */ /* 0x000fe200047c1270 */
[----:B------:R-:W-:Y:S01]  /*3300*/  IMAD.SHL.U32 R0, R0, 0x800, RZ ;  /* 0x0000080000007824 */ /* 0x000fe200078e00ff */
[----:B------:R-:W-:Y:S01]  /*3310*/  LOP3.LUT R6, R5, 0x60, R6, 0xf8, !PT ;  /* 0x0000006005067812 */ /* 0x000fe200078ef806 */
[----:B------:R-:W-:Y:S01]  /*3320*/  IMAD R4, R4, c[0x0][0x194], RZ ;  /* 0x0000650004047a24 */ /* 0x000fe200078e02ff */
[----:B------:R-:W-:-:S02]  /*3330*/  LOP3.LUT R24, R24, 0x800, RZ, 0xc0, !PT ;  /* 0x0000080018187812 */ /* 0x000fc400078ec0ff */
[----:B------:R-:W-:Y:S02]  /*3340*/  LOP3.LUT R7, R6, 0x170, R7, 0x78, !PT ;  /* 0x0000017006077812 */ /* 0x000fe400078e7807 */
[----:B------:R-:W-:Y:S02]  /*3350*/  LOP3.LUT R5, R0, 0x3000, RZ, 0xc0, !PT ;  /* 0x0000300000057812 */ /* 0x000fe400078ec0ff */
[C---:B------:R-:W-:Y:S01]  /*3360*/  IADD3 R0, R3.reuse, 0x2, RZ ;  /* 0x0000000203007810 */ /* 0x040fe20007ffe0ff */
[----:B------:R-:W-:Y:S02]  /*3370*/  IMAD.IADD R7, R24, 0x1, R7 ;  /* 0x0000000118077824 */ /* 0x000fe400078e0207 */
[----:B------:R-:W-:Y:S01]  /*3380*/  IMAD R28, R2, 0x10, R5 ;  /* 0x00000010021c7824 */ /* 0x000fe200078e0205 */
[----:B------:R-:W-:Y:S02]  /*3390*/  IADD3 R2, R3, 0x1, RZ ;  /* 0x0000000103027810 */ /* 0x000fe40007ffe0ff */
[----:B------:R-:W-:Y:S01]  /*33a0*/  STS.128 [R7], R116 ;  /* 0x0000007407007388 */ /* 0x000fe20000000c00 */
[----:B------:R-:W-:-:S02]  /*33b0*/  ISETP.LT.AND P1, PT, R0, c[0x0][0x17c], !P0 ;  /* 0x00005f0000007a0c */ /* 0x000fc40004721270 */
[----:B------:R-:W-:Y:S01]  /*33c0*/  LOP3.LUT R30, R28, 0x20, RZ, 0x3c, !PT ;  /* 0x000000201c1e7812 */ /* 0x000fe200078e3cff */
[----:B------:R-:W-:Y:S01]  /*33d0*/  STS.128 [R7+0x80], R8 ;  /* 0x0000800807007388 */ /* 0x000fe20000000c00 */
[----:B------:R-:W-:Y:S02]  /*33e0*/  ISETP.LT.AND P2, PT, R2, c[0x0][0x17c], !P0 ;  /* 0x00005f0002007a0c */ /* 0x000fe40004741270 */
[----:B------:R-:W-:Y:S01]  /*33f0*/  LEA R2, P3, R4, c[0x0][0x170], 0x1 ;  /* 0x00005c0004027a11 */ /* 0x000fe200078608ff */
[----:B------:R-:W-:Y:S01]  /*3400*/  STS.128 [R7+0x200], R84 ;  /* 0x0002005407007388 */ /* 0x000fe20000000c00 */
[----:B------:R-:W-:Y:S02]  /*3410*/  LOP3.LUT R42, R28, 0x40, RZ, 0x3c, !PT ;  /* 0x000000401c2a7812 */ /* 0x000fe400078e3cff */
[----:B------:R-:W-:Y:S01]  /*3420*/  LEA.HI.X.SX32 R0, R4, c[0x0][0x174], 0x1, P3 ;  /* 0x00005d0004007a11 */ /* 0x000fe200018f0eff */
[----:B------:R0:W-:Y:S01]  /*3430*/  STS.128 [R7+0x280], R12 ;  /* 0x0002800c07007388 */ /* 0x0001e20000000c00 */
[----:B------:R-:W-:-:S03]  /*3440*/  LOP3.LUT R44, R28, 0x60, RZ, 0x3c, !PT ;  /* 0x000000601c2c7812 */ /* 0x000fc600078e3cff */
[----:B------:R-:W-:Y:S04]  /*3450*/  STS.128 [R7+0x400], R100 ;  /* 0x0004006407007388 */ /* 0x000fe80000000c00 */
[----:B------:R1:W-:Y:S04]  /*3460*/  STS.128 [R7+0x480], R16 ;  /* 0x0004801007007388 */ /* 0x0003e80000000c00 */
[----:B------:R-:W-:Y:S04]  /*3470*/  STS.128 [R7+0x600], R68 ;  /* 0x0006004407007388 */ /* 0x000fe80000000c00 */
[----:B------:R2:W-:Y:S01]  /*3480*/  STS.128 [R7+0x680], R20 ;  /* 0x0006801407007388 */ /* 0x0005e20000000c00 */
[C---:B0-----:R-:W-:Y:S01]  /*3490*/  IMAD R15, R3.reuse, c[0x0][0x198], RZ ;  /* 0x00006600030f7a24 */ /* 0x041fe200078e02ff */
[----:B------:R-:W-:-:S02]  /*34a0*/  IADD3 R13, R3, 0x3, RZ ;  /* 0x00000003030d7810 */ /* 0x000fc40007ffe0ff */
[----:B------:R-:W-:Y:S01]  /*34b0*/  BAR.SYNC.DEFER_BLOCKING 0x0 ;  /* 0x0000000000007b1d */ /* 0x000fe20000010000 */
[C---:B------:R-:W-:Y:S02]  /*34c0*/  IADD3 R14, R3.reuse, 0x4, RZ ;  /* 0x00000004030e7810 */ /* 0x040fe40007ffe0ff */
[----:B------:R-:W-:Y:S02]  /*34d0*/  IADD3 R12, R3, 0x5, RZ ;  /* 0x00000005030c7810 */ /* 0x000fe40007ffe0ff */
[----:B-1----:R-:W-:Y:S02]  /*34e0*/  LEA R16, P3, R15, R2, 0x1 ;  /* 0x000000020f107211 */ /* 0x002fe400078608ff */
[----:B------:R-:W-:Y:S02]  /*34f0*/  ISETP.LT.AND P5, PT, R13, c[0x0][0x17c], !P0 ;  /* 0x00005f000d007a0c */ /* 0x000fe400047a1270 */
[C---:B------:R-:W-:Y:S02]  /*3500*/  LEA.HI.X.SX32 R17, R15.reuse, R0, 0x1, P3 ;  /* 0x000000000f117211 */ /* 0x040fe400018f0eff */
[----:B------:R-:W-:-:S02]  /*3510*/  IADD3 R15, R15, c[0x0][0x198], RZ ;  /* 0x000066000f0f7a10 */ /* 0x000fc40007ffe0ff */
[----:B------:R-:W-:Y:S02]  /*3520*/  ISETP.LT.AND P4, PT, R14, c[0x0][0x17c], !P0 ;  /* 0x00005f000e007a0c */ /* 0x000fe40004781270 */
[----:B--2---:R-:W-:Y:S02]  /*3530*/  IADD3 R21, R15, c[0x0][0x198], RZ ;  /* 0x000066000f157a10 */ /* 0x004fe40007ffe0ff */
[----:B------:R-:W-:Y:S02]  /*3540*/  ISETP.LT.AND P3, PT, R12, c[0x0][0x17c], !P0 ;  /* 0x00005f000c007a0c */ /* 0x000fe40004761270 */
[----:B------:R-:W-:Y:S02]  /*3550*/  IADD3 R22, R3, 0x6, RZ ;  /* 0x0000000603167810 */ /* 0x000fe40007ffe0ff */
[----:B------:R-:W-:Y:S01]  /*3560*/  IADD3 R23, R21, c[0x0][0x198], RZ ;  /* 0x0000660015177a10 */ /* 0x000fe20007ffe0ff */
[----:B------:R-:W0:Y:S03]  /*3570*/  LDS.128 R32, [R28] ;  /* 0x000000001c207984 */ /* 0x000e260000000c00 */
[----:B------:R-:W-:Y:S01]  /*3580*/  IADD3 R27, R23, c[0x0][0x198], RZ ;  /* 0x00006600171b7a10 */ /* 0x000fe20007ffe0ff */
[----:B------:R-:W1:Y:S04]  /*3590*/  LDS.128 R8, [R30] ;  /* 0x000000001e087984 */ /* 0x000e680000000c00 */
[----:B------:R-:W2:Y:S04]  /*35a0*/  LDS.128 R4, [R42] ;  /* 0x000000002a047984 */ /* 0x000ea80000000c00 */
[----:B0-----:R0:W-:Y:S01]  /*35b0*/  @P6 STG.E.U16 [R16.64], R32 ;  /* 0x0000002010006986 */ /* 0x0011e2000c101504 */
[----:B------:R-:W-:-:S04]  /*35c0*/  LEA R18, P6, R15, R2, 0x1 ;  /* 0x000000020f127211 */ /* 0x000fc800078c08ff */
[----:B------:R-:W-:Y:S02]  /*35d0*/  LEA.HI.X.SX32 R19, R15, R0, 0x1, P6 ;  /* 0x000000000f137211 */ /* 0x000fe400030f0eff */
[C---:B------:R-:W-:Y:S01]  /*35e0*/  LEA R20, P6, R21.reuse, R2, 0x1 ;  /* 0x0000000215147211 */ /* 0x040fe200078c08ff */
[----:B------:R-:W3:Y:S03]  /*35f0*/  LDS.128 R12, [R44] ;  /* 0x000000002c0c7984 */ /* 0x000ee60000000c00 */
[----:B------:R-:W-:Y:S02]  /*3600*/  LEA.HI.X.SX32 R21, R21, R0, 0x1, P6 ;  /* 0x0000000015157211 */ /* 0x000fe400030f0eff */
[----:B0-----:R-:W-:Y:S02]  /*3610*/  PRMT R17, R32, 0x7632, R17 ;  /* 0x0000763220117816 */ /* 0x001fe40000000011 */
[----:B------:R-:W-:-:S03]  /*3620*/  IADD3 R16, R3, 0x7, RZ ;  /* 0x0000000703107810 */ /* 0x000fc60007ffe0ff */
[----:B------:R-:W-:Y:S01]  /*3630*/  @P2 STG.E.U16 [R18.64], R17 ;  /* 0x0000001112002986 */ /* 0x000fe2000c101504 */
[----:B------:R-:W-:Y:S02]  /*3640*/  ISETP.LT.AND P2, PT, R22, c[0x0][0x17c], !P0 ;  /* 0x00005f0016007a0c */ /* 0x000fe40004741270 */
[C---:B------:R-:W-:Y:S01]  /*3650*/  LEA R22, P6, R23.reuse, R2, 0x1 ;  /* 0x0000000217167211 */ /* 0x040fe200078c08ff */
[----:B-1----:R0:W-:Y:S01]  /*3660*/  @P1 STG.E.U16 [R20.64], R8 ;  /* 0x0000000814001986 */ /* 0x0021e2000c101504 */
[----:B------:R-:W-:Y:S02]  /*3670*/  ISETP.LT.AND P1, PT, R16, c[0x0][0x17c], !P0 ;  /* 0x00005f0010007a0c */ /* 0x000fe40004721270 */
[----:B------:R-:W-:Y:S01]  /*3680*/  LEA.HI.X.SX32 R23, R23, R0, 0x1, P6 ;  /* 0x0000000017177211 */ /* 0x000fe200030f0eff */
[----:B------:R1:W4:Y:S01]  /*3690*/  LDS.128 R16, [R28+0x800] ;  /* 0x000800001c107984 */ /* 0x0003220000000c00 */
[----:B------:R-:W-:-:S04]  /*36a0*/  LEA R24, P6, R27, R2, 0x1 ;  /* 0x000000021b187211 */ /* 0x000fc800078c08ff */
[C---:B------:R-:W-:Y:S02]  /*36b0*/  LEA.HI.X.SX32 R25, R27.reuse, R0, 0x1, P6 ;  /* 0x000000001b197211 */ /* 0x040fe400030f0eff */
[----:B------:R-:W-:Y:S02]  /*36c0*/  IADD3 R27, R27, c[0x0][0x198], RZ ;  /* 0x000066001b1b7a10 */ /* 0x000fe40007ffe0ff */
[----:B0-----:R-:W-:Y:S02]  /*36d0*/  PRMT R21, R8, 0x7632, R21 ;  /* 0x0000763208157816 */ /* 0x001fe40000000015 */
[----:B------:R-:W-:Y:S02]  /*36e0*/  IADD3 R29, R27, c[0x0][0x198], RZ ;  /* 0x000066001b1d7a10 */ /* 0x000fe40007ffe0ff */
[----:B------:R-:W-:Y:S01]  /*36f0*/  IADD3 R8, R3, 0x9, RZ ;  /* 0x0000000903087810 */ /* 0x000fe20007ffe0ff */
[----:B------:R-:W-:Y:S01]  /*3700*/  @P5 STG.E.U16 [R22.64], R21 ;  /* 0x0000001516005986 */ /* 0x000fe2000c101504 */
[----:B------:R-:W-:-:S02]  /*3710*/  ISETP.LT.AND P5, PT, R26, c[0x0][0x17c], !P0 ;  /* 0x00005f001a007a0c */ /* 0x000fc400047a1270 */
[----:B------:R-:W-:Y:S01]  /*3720*/  LEA R26, P6, R27, R2, 0x1 ;  /* 0x000000021b1a7211 */ /* 0x000fe200078c08ff */
[----:B------:R-:W0:Y:S01]  /*3730*/  LDS.128 R20, [R30+0x800] ;  /* 0x000800001e147984 */ /* 0x000e220000000c00 */
[----:B------:R-:W-:Y:S02]  /*3740*/  IADD3 R31, R29, c[0x0][0x198], RZ ;  /* 0x000066001d1f7a10 */ /* 0x000fe40007ffe0ff */
[----:B------:R-:W-:Y:S01]  /*3750*/  LEA.HI.X.SX32 R27, R27, R0, 0x1, P6 ;  /* 0x000000001b1b7211 */ /* 0x000fe200030f0eff */
[----:B--2---:R2:W-:Y:S01]  /*3760*/  @P4 STG.E.U16 [R24.64], R4 ;  /* 0x0000000418004986 */ /* 0x0045e2000c101504 */
[----:B-1----:R-:W-:Y:S02]  /*3770*/  LEA R28, P6, R29, R2, 0x1 ;  /* 0x000000021d1c7211 */ /* 0x002fe400078c08ff */
[----:B------:R-:W-:Y:S02]  /*3780*/  IADD3 R41, R31, c[0x0][0x198], RZ ;  /* 0x000066001f297a10 */ /* 0x000fe40007ffe0ff */
[----:B------:R-:W-:-:S02]  /*3790*/  LEA.HI.X.SX32 R29, R29, R0, 0x1, P6 ;  /* 0x000000001d1d7211 */ /* 0x000fc400030f0eff */
[----:B------:R-:W-:Y:S02]  /*37a0*/  LEA R36, P6, R31, R2, 0x1 ;  /* 0x000000021f247211 */ /* 0x000fe400078c08ff */
[----:B------:R-:W-:Y:S02]  /*37b0*/  ISETP.LT.AND P4, PT, R8, c[0x0][0x17c], !P0 ;  /* 0x00005f0008007a0c */ /* 0x000fe40004781270 */
[----:B------:R-:W-:Y:S02]  /*37c0*/  IADD3 R8, R3, 0xa, RZ ;  /* 0x0000000a03087810 */ /* 0x000fe40007ffe0ff */
[----:B--2---:R-:W-:Y:S02]  /*37d0*/  PRMT R25, R4, 0x7632, R25 ;  /* 0x0000763204197816 */ /* 0x004fe40000000019 */
[----:B------:R-:W-:Y:S02]  /*37e0*/  LEA.HI.X.SX32 R37, R31, R0, 0x1, P6 ;  /* 0x000000001f257211 */ /* 0x000fe400030f0eff */
[----:B------:R-:W-:Y:S01]  /*37f0*/  IADD3 R4, R3, 0xb, RZ ;  /* 0x0000000b03047810 */ /* 0x000fe20007ffe0ff */
[----:B------:R-:W-:Y:S01]  /*3800*/  @P3 STG.E.U16 [R26.64], R25 ;  /* 0x000000191a003986 */ /* 0x000fe2000c101504 */
[----:B------:R-:W-:-:S02]  /*3810*/  LEA R38, P6, R41, R2, 0x1 ;  /* 0x0000000229267211 */ /* 0x000fc400078c08ff */
[----:B------:R-:W-:Y:S01]  /*3820*/  ISETP.LT.AND P3, PT, R8, c[0x0][0x17c], !P0 ;  /* 0x00005f0008007a0c */ /* 0x000fe20004761270 */
[----:B------:R-:W1:Y:S01]  /*3830*/  LDS.128 R24, [R42+0x800] ;  /* 0x000800002a187984 */ /* 0x000e620000000c00 */
[----:B---3--:R-:W-:Y:S02]  /*3840*/  PRMT R8, R12, 0x7632, R8 ;  /* 0x000076320c087816 */ /* 0x008fe40000000008 */
[----:B------:R-:W-:Y:S01]  /*3850*/  LEA.HI.X.SX32 R39, R41, R0, 0x1, P6 ;  /* 0x0000000029277211 */ /* 0x000fe200030f0eff */
[----:B------:R-:W-:Y:S01]  /*3860*/  @P2 STG.E.U16 [R28.64], R12 ;  /* 0x0000000c1c002986 */ /* 0x000fe2000c101504 */
[----:B------:R-:W-:Y:S02]  /*3870*/  ISETP.LT.AND P2, PT, R4, c[0x0][0x17c], !P0 ;  /* 0x00005f0004007a0c */ /* 0x000fe40004741270 */
[----:B------:R-:W-:Y:S01]  /*3880*/  IADD3 R4, R3, 0xc, RZ ;  /* 0x0000000c03047810 */ /* 0x000fe20007ffe0ff */
[----:B------:R-:W2:Y:S01]  /*3890*/  LDS.128 R28, [R44+0x800] ;  /* 0x000800002c1c7984 */ /* 0x000ea20000000c00 */
[----:B------:R-:W-:-:S03]  /*38a0*/  IADD3 R41, R41, c[0x0][0x198], RZ ;  /* 0x0000660029297a10 */ /* 0x000fc60007ffe0ff */
[----:B------:R3:W-:Y:S01]  /*38b0*/  @P1 STG.E.U16 [R36.64], R8 ;  /* 0x0000000824001986 */ /* 0x0007e2000c101504 */
[----:B------:R-:W-:Y:S02]  /*38c0*/  ISETP.LT.AND P1, PT, R4, c[0x0][0x17c], !P0 ;  /* 0x00005f0004007a0c */ /* 0x000fe40004721270 */
[----:B------:R-:W-:Y:S01]  /*38d0*/  LEA R40, P6, R41, R2, 0x1 ;  /* 0x0000000229287211 */ /* 0x000fe200078c08ff */
[----:B----4-:R4:W-:Y:S01]  /*38e0*/  @P5 STG.E.U16 [R38.64], R16 ;  /* 0x0000001026005986 */ /* 0x0109e2000c101504 */
[----:B------:R-:W-:Y:S02]  /*38f0*/  IADD3 R4, R3, 0xd, RZ ;  /* 0x0000000d03047810 */ /* 0x000fe40007ffe0ff */
[C---:B------:R-:W-:Y:S02]  /*3900*/  IADD3 R43, R41.reuse, c[0x0][0x198], RZ ;  /* 0x00006600292b7a10 */ /* 0x040fe40007ffe0ff */
[----:B------:R-:W-:Y:S02]  /*3910*/  LEA.HI.X.SX32 R41, R41, R0, 0x1, P6 ;  /* 0x0000000029297211 */ /* 0x000fe400030f0eff */
[----:B------:R-:W-:-:S02]  /*3920*/  ISETP.LT.AND P5, PT, R4, c[0x0][0x17c], !P0 ;  /* 0x00005f0004007a0c */ /* 0x000fc400047a1270 */
[----:B---3--:R-:W-:Y:S02]  /*3930*/  PRMT R8, R16, 0x7632, R8 ;  /* 0x0000763210087816 */ /* 0x008fe40000000008 */
[----:B------:R-:W-:Y:S02]  /*3940*/  LEA R42, P6, R43, R2, 0x1 ;  /* 0x000000022b2a7211 */ /* 0x000fe400078c08ff */
[----:B------:R-:W-:Y:S01]  /*3950*/  IADD3 R4, R3, 0xe, RZ ;  /* 0x0000000e03047810 */ /* 0x000fe20007ffe0ff */
[----:B------:R3:W-:Y:S01]  /*3960*/  @P4 STG.E.U16 [R40.64], R8 ;  /* 0x0000000828004986 */ /* 0x0007e2000c101504 */
[C---:B------:R-:W-:Y:S02]  /*3970*/  IADD3 R37, R43.reuse, c[0x0][0x198], RZ ;  /* 0x000066002b257a10 */ /* 0x040fe40007ffe0ff */
[----:B------:R-:W-:Y:S02]  /*3980*/  LEA.HI.X.SX32 R43, R43, R0, 0x1, P6 ;  /* 0x000000002b2b7211 */ /* 0x000fe400030f0eff */
[----:B------:R-:W-:-:S02]  /*3990*/  ISETP.LT.AND P4, PT, R4, c[0x0][0x17c], !P0 ;  /* 0x00005f0004007a0c */ /* 0x000fc40004781270 */
[----:B------:R-:W-:Y:S01]  /*39a0*/  LEA R36, P6, R37, R2, 0x1 ;  /* 0x0000000225247211 */ /* 0x000fe200078c08ff */
[----:B0-----:R0:W-:Y:S01]  /*39b0*/  @P3 STG.E.U16 [R42.64], R20 ;  /* 0x000000142a003986 */ /* 0x0011e2000c101504 */
[----:B------:R-:W-:Y:S02]  /*39c0*/  IADD3 R4, R3, 0xf, RZ ;  /* 0x0000000f03047810 */ /* 0x000fe40007ffe0ff */
[C---:B----4-:R-:W-:Y:S02]  /*39d0*/  IADD3 R39, R37.reuse, c[0x0][0x198], RZ ;  /* 0x0000660025277a10 */ /* 0x050fe40007ffe0ff */
[----:B------:R-:W-:Y:S02]  /*39e0*/  LEA.HI.X.SX32 R37, R37, R0, 0x1, P6 ;  /* 0x0000000025257211 */ /* 0x000fe400030f0eff */
[----:B------:R-:W-:Y:S02]  /*39f0*/  PRMT R12, R20, 0x7632, R12 ;  /* 0x00007632140c7816 */ /* 0x000fe4000000000c */
[----:B------:R-:W-:-:S02]  /*3a00*/  ISETP.LT.AND P3, PT, R4, c[0x0][0x17c], !P0 ;  /* 0x00005f0004007a0c */ /* 0x000fc40004761270 */
[----:B------:R-:W-:Y:S01]  /*3a10*/  LEA R38, P6, R39, R2, 0x1 ;  /* 0x0000000227267211 */ /* 0x000fe200078c08ff */
[----:B------:R4:W-:Y:S01]  /*3a20*/  @P2 STG.E.U16 [R36.64], R12 ;  /* 0x0000000c24002986 */ /* 0x0009e2000c101504 */
[----:B------:R-:W-:Y:S02]  /*3a30*/  IADD3 R4, R3, 0x10, RZ ;  /* 0x0000001003047810 */ /* 0x000fe40007ffe0ff */
[C---:B---3--:R-:W-:Y:S02]  /*3a40*/  IADD3 R41, R39.reuse, c[0x0][0x198], RZ ;  /* 0x0000660027297a10 */ /* 0x048fe40007ffe0ff */
[----:B------:R-:W-:Y:S02]  /*3a50*/  LEA.HI.X.SX32 R39, R39, R0, 0x1, P6 ;  /* 0x0000000027277211 */ /* 0x000fe400030f0eff */
[----:B------:R-:W-:Y:S02]  /*3a60*/  ISETP.LT.AND P2, PT, R4, c[0x0][0x17c], !P0 ;  /* 0x00005f0004007a0c */ /* 0x000fe40004741270 */
[----:B------:R-:W-:Y:S01]  /*3a70*/  LEA R40, P6, R41, R2, 0x1 ;  /* 0x0000000229287211 */ /* 0x000fe200078c08ff */
[----:B-1----:R1:W-:Y:S01]  /*3a80*/  @P1 STG.E.U16 [R38.64], R24 ;  /* 0x0000001826001986 */ /* 0x0023e2000c101504 */
[----:B------:R-:W-:-:S02]  /*3a90*/  IADD3 R4, R3, 0x11, RZ ;  /* 0x0000001103047810 */ /* 0x000fc40007ffe0ff */
[C---:B0-----:R-:W-:Y:S02]  /*3aa0*/  IADD3 R43, R41.reuse, c[0x0][0x198], RZ ;  /* 0x00006600292b7a10 */ /* 0x041fe40007ffe0ff */
[----:B------:R-:W-:Y:S02]  /*3ab0*/  LEA.HI.X.SX32 R41, R41, R0, 0x1, P6 ;  /* 0x0000000029297211 */ /* 0x000fe400030f0eff */
[----:B------:R-:W-:Y:S02]  /*3ac0*/  PRMT R20, R24, 0x7632, R20 ;  /* 0x0000763218147816 */ /* 0x000fe40000000014 */
[----:B------:R-:W-:Y:S02]  /*3ad0*/  ISETP.LT.AND P1, PT, R4, c[0x0][0x17c], !P0 ;  /* 0x00005f0004007a0c */ /* 0x000fe40004721270 */
[----:B------:R-:W-:Y:S01]  /*3ae0*/  LEA R42, P6, R43, R2, 0x1 ;  /* 0x000000022b2a7211 */ /* 0x000fe200078c08ff */
[----:B------:R0:W-:Y:S01]  /*3af0*/  @P5 STG.E.U16 [R40.64], R20 ;  /* 0x0000001428005986 */ /* 0x0001e2000c101504 */
[----:B------:R-:W-:-:S02]  /*3b00*/  IADD3 R4, R3, 0x12, RZ ;  /* 0x0000001203047810 */ /* 0x000fc40007ffe0ff */
[C---:B----4-:R-:W-:Y:S02]  /*3b10*/  IADD3 R37, R43.reuse, c[0x0][0x198], RZ ;  /* 0x000066002b257a10 */ /* 0x050fe40007ffe0ff */
[----:B------:R-:W-:Y:S02]  /*3b20*/  LEA.HI.X.SX32 R43, R43, R0, 0x1, P6 ;  /* 0x000000002b2b7211 */ /* 0x000fe400030f0eff */
[----:B------:R-:W-:Y:S02]  /*3b30*/  ISETP.LT.AND P5, PT, R4, c[0x0][0x17c], !P0 ;  /* 0x00005f0004007a0c */ /* 0x000fe400047a1270 */
[----:B------:R-:W-:Y:S01]  /*3b40*/  LEA R36, P6, R37, R2, 0x1 ;  /* 0x0000000225247211 */ /* 0x000fe200078c08ff */
[----:B--2---:R2:W-:Y:S01]  /*3b50*/  @P4 STG.E.U16 [R42.64], R28 ;  /* 0x0000001c2a004986 */ /* 0x0045e2000c101504 */
[----:B------:R-:W-:Y:S02]  /*3b60*/  IADD3 R4, R3, 0x13, RZ ;  /* 0x0000001303047810 */ /* 0x000fe40007ffe0ff */
[----:B-1----:R-:W-:-:S02]  /*3b70*/  IADD3 R39, R37, c[0x0][0x198], RZ ;  /* 0x0000660025277a10 */ /* 0x002fc40007ffe0ff */
[----:B------:R-:W-:Y:S02]  /*3b80*/  LEA.HI.X.SX32 R37, R37, R0, 0x1, P6 ;  /* 0x0000000025257211 */ /* 0x000fe400030f0eff */
[----:B------:R-:W-:Y:S02]  /*3b90*/  PRMT R8, R28, 0x7632, R8 ;  /* 0x000076321c087816 */ /* 0x000fe40000000008 */
[----:B------:R-:W-:Y:S02]  /*3ba0*/  ISETP.LT.AND P4, PT, R4, c[0x0][0x17c], !P0 ;  /* 0x00005f0004007a0c */ /* 0x000fe40004781270 */
[----:B------:R-:W-:Y:S01]  /*3bb0*/  LEA R38, P6, R39, R2, 0x1 ;  /* 0x0000000227267211 */ /* 0x000fe200078c08ff */
[----:B------:R1:W-:Y:S01]  /*3bc0*/  @P3 STG.E.U16 [R36.64], R8 ;  /* 0x0000000824003986 */ /* 0x0003e2000c101504 */
[----:B------:R-:W-:Y:S02]  /*3bd0*/  IADD3 R4, R3, 0x14, RZ ;  /* 0x0000001403047810 */ /* 0x000fe40007ffe0ff */
[----:B0-----:R-:W-:-:S02]  /*3be0*/  IADD3 R41, R39, c[0x0][0x198], RZ ;  /* 0x0000660027297a10 */ /* 0x001fc40007ffe0ff */
[----:B------:R-:W-:Y:S02]  /*3bf0*/  LEA.HI.X.SX32 R39, R39, R0, 0x1, P6 ;  /* 0x0000000027277211 */ /* 0x000fe400030f0eff */
[----:B------:R-:W-:Y:S02]  /*3c00*/  ISETP.LT.AND P3, PT, R4, c[0x0][0x17c], !P0 ;  /* 0x00005f0004007a0c */ /* 0x000fe40004761270 */
[----:B------:R-:W-:Y:S01]  /*3c10*/  LEA R40, P6, R41, R2, 0x1 ;  /* 0x0000000229287211 */ /* 0x000fe200078c08ff */
[----:B------:R0:W-:Y:S01]  /*3c20*/  @P2 STG.E.U16 [R38.64], R33 ;  /* 0x0000002126002986 */ /* 0x0001e2000c101504 */
[----:B------:R-:W-:Y:S02]  /*3c30*/  IADD3 R4, R3, 0x15, RZ ;  /* 0x0000001503047810 */ /* 0x000fe40007ffe0ff */
[C---:B--2---:R-:W-:Y:S02]  /*3c40*/  IADD3 R43, R41.reuse, c[0x0][0x198], RZ ;  /* 0x00006600292b7a10 */ /* 0x044fe40007ffe0ff */
[----:B------:R-:W-:-:S02]  /*3c50*/  LEA.HI.X.SX32 R41, R41, R0, 0x1, P6 ;  /* 0x0000000029297211 */ /* 0x000fc400030f0eff */
[----:B------:R-:W-:Y:S02]  /*3c60*/  PRMT R20, R33, 0x7632, R20 ;  /* 0x0000763221147816 */ /* 0x000fe40000000014 */
[----:B------:R-:W-:Y:S02]  /*3c70*/  ISETP.LT.AND P2, PT, R4, c[0x0][0x17c], !P0 ;  /* 0x00005f0004007a0c */ /* 0x000fe40004741270 */
[----:B------:R-:W-:Y:S01]  /*3c80*/  LEA R42, P6, R43, R2, 0x1 ;  /* 0x000000022b2a7211 */ /* 0x000fe200078c08ff */
[----:B------:R2:W-:Y:S01]  /*3c90*/  @P1 STG.E.U16 [R40.64], R20 ;  /* 0x0000001428001986 */ /* 0x0005e2000c101504 */
[----:B------:R-:W-:Y:S02]  /*3ca0*/  IADD3 R4, R3, 0x16, RZ ;  /* 0x0000001603047810 */ /* 0x000fe40007ffe0ff */
[C---:B-1----:R-:W-:Y:S02]  /*3cb0*/  IADD3 R37, R43.reuse, c[0x0][0x198], RZ ;  /* 0x000066002b257a10 */ /* 0x042fe40007ffe0ff */
[----:B------:R-:W-:-:S02]  /*3cc0*/  LEA.HI.X.SX32 R43, R43, R0, 0x1, P6 ;  /* 0x000000002b2b7211 */ /* 0x000fc400030f0eff */
[----:B------:R-:W-:Y:S02]  /*3cd0*/  ISETP.LT.AND P1, PT, R4, c[0x0][0x17c], !P0 ;  /* 0x00005f0004007a0c */ /* 0x000fe40004721270 */
[----:B------:R-:W-:Y:S01]  /*3ce0*/  LEA R36, P6, R37, R2, 0x1 ;  /* 0x0000000225247211 */ /* 0x000fe200078c08ff */
[----:B------:R1:W-:Y:S01]  /*3cf0*/  @P5 STG.E.U16 [R42.64], R9 ;  /* 0x000000092a005986 */ /* 0x0003e2000c101504 */
[----:B------:R-:W-:Y:S02]  /*3d00*/  IADD3 R4, R3, 0x17, RZ ;  /* 0x0000001703047810 */ /* 0x000fe40007ffe0ff */
[C---:B0-----:R-:W-:Y:S02]  /*3d10*/  IADD3 R33, R37.reuse, c[0x0][0x198], RZ ;  /* 0x0000660025217a10 */ /* 0x041fe40007ffe0ff */
[----:B------:R-:W-:Y:S02]  /*3d20*/  LEA.HI.X.SX32 R37, R37, R0, 0x1, P6 ;  /* 0x0000000025257211 */ /* 0x000fe400030f0eff */
[----:B------:R-:W-:-:S02]  /*3d30*/  PRMT R12, R9, 0x7632, R12 ;  /* 0x00007632090c7816 */ /* 0x000fc4000000000c */
[----:B------:R-:W-:Y:S02]  /*3d40*/  ISETP.LT.AND P5, PT, R4, c[0x0][0x17c], !P0 ;  /* 0x00005f0004007a0c */ /* 0x000fe400047a1270 */
[----:B------:R-:W-:Y:S01]  /*3d50*/  LEA R32, P6, R33, R2, 0x1 ;  /* 0x0000000221207211 */ /* 0x000fe200078c08ff */
[----:B------:R0:W-:Y:S01]  /*3d60*/  @P4 STG.E.U16 [R36.64], R12 ;  /* 0x0000000c24004986 */ /* 0x0001e2000c101504 */
[----:B------:R-:W-:Y:S02]  /*3d70*/  IADD3 R4, R3, 0x18, RZ ;  /* 0x0000001803047810 */ /* 0x000fe40007ffe0ff */
[C---:B------:R-:W-:Y:S02]  /*3d80*/  IADD3 R39, R33.reuse, c[0x0][0x198], RZ ;  /* 0x0000660021277a10 */ /* 0x040fe40007ffe0ff */
[----:B------:R-:W-:Y:S02]  /*3d90*/  LEA.HI.X.SX32 R33, R33, R0, 0x1, P6 ;  /* 0x0000000021217211 */ /* 0x000fe400030f0eff */
[----:B------:R-:W-:-:S02]  /*3da0*/  ISETP.LT.AND P4, PT, R4, c[0x0][0x17c], !P0 ;  /* 0x00005f0004007a0c */ /* 0x000fc40004781270 */
[----:B------:R-:W-:Y:S01]  /*3db0*/  LEA R8, P6, R39, R2, 0x1 ;  /* 0x0000000227087211 */ /* 0x000fe200078c08ff */
[----:B------:R3:W-:Y:S01]  /*3dc0*/  @P3 STG.E.U16 [R32.64], R5 ;  /* 0x0000000520003986 */ /* 0x0007e2000c101504 */
[----:B------:R-:W-:Y:S02]  /*3dd0*/  IADD3 R4, R3, 0x19, RZ ;  /* 0x0000001903047810 */ /* 0x000fe40007ffe0ff */
[C---:B--2---:R-:W-:Y:S02]  /*3de0*/  IADD3 R41, R39.reuse, c[0x0][0x198], RZ ;  /* 0x0000660027297a10 */ /* 0x044fe40007ffe0ff */
[----:B-1----:R-:W-:Y:S02]  /*3df0*/  LEA.HI.X.SX32 R9, R39, R0, 0x1, P6 ;  /* 0x0000000027097211 */ /* 0x002fe400030f0eff */
[----:B------:R-:W-:Y:S02]  /*3e00*/  PRMT R16, R5, 0x7632, R16 ;  /* 0x0000763205107816 */ /* 0x000fe40000000010 */
[----:B------:R-:W-:-:S02]  /*3e10*/  ISETP.LT.AND P3, PT, R4, c[0x0][0x17c], !P0 ;  /* 0x00005f0004007a0c */ /* 0x000fc40004761270 */
[----:B------:R-:W-:Y:S01]  /*3e20*/  LEA R38, P6, R41, R2, 0x1 ;  /* 0x0000000229267211 */ /* 0x000fe200078c08ff */
[----:B------:R1:W-:Y:S01]  /*3e30*/  @P2 STG.E.U16 [R8.64], R16 ;  /* 0x0000001008002986 */ /* 0x0003e2000c101504 */
[----:B------:R-:W-:Y:S02]  /*3e40*/  IADD3 R4, R3, 0x1a, RZ ;  /* 0x0000001a03047810 */ /* 0x000fe40007ffe0ff */
[C---:B0-----:R-:W-:Y:S02]  /*3e50*/  IADD3 R37, R41.reuse, c[0x0][0x198], RZ ;  /* 0x0000660029257a10 */ /* 0x041fe40007ffe0ff */
[----:B------:R-:W-:Y:S02]  /*3e60*/  LEA.HI.X.SX32 R39, R41, R0, 0x1, P6 ;  /* 0x0000000029277211 */ /* 0x000fe400030f0eff */
[----:B------:R-:W-:Y:S02]  /*3e70*/  ISETP.LT.AND P2, PT, R4, c[0x0][0x17c], !P0 ;  /* 0x00005f0004007a0c */ /* 0x000fe40004741270 */
[----:B------:R-:W-:Y:S01]  /*3e80*/  LEA R36, P6, R37, R2, 0x1 ;  /* 0x0000000225247211 */ /* 0x000fe200078c08ff */
[----:B------:R0:W-:Y:S01]  /*3e90*/  @P1 STG.E.U16 [R38.64], R13 ;  /* 0x0000000d26001986 */ /* 0x0001e2000c101504 */
[----:B------:R-:W-:-:S02]  /*3ea0*/  IADD3 R4, R3, 0x1b, RZ ;  /* 0x0000001b03047810 */ /* 0x000fc40007ffe0ff */
[C---:B---3--:R-:W-:Y:S02]  /*3eb0*/  IADD3 R5, R37.reuse, c[0x0][0x198], RZ ;  /* 0x0000660025057a10 */ /* 0x048fe40007ffe0ff */
[----:B------:R-:W-:Y:S02]  /*3ec0*/  LEA.HI.X.SX32 R37, R37, R0, 0x1, P6 ;  /* 0x0000000025257211 */ /* 0x000fe400030f0eff */
[----:B------:R-:W-:Y:S02]  /*3ed0*/  ISETP.LT.AND P1, PT, R4, c[0x0][0x17c], !P0 ;  /* 0x00005f0004007a0c */ /* 0x000fe40004721270 */
[----:B------:R-:W-:Y:S02]  /*3ee0*/  LEA R4, P6, R5, R2, 0x1 ;  /* 0x0000000205047211 */ /* 0x000fe400078c08ff */
[----:B------:R-:W-:Y:S02]  /*3ef0*/  PRMT R20, R13, 0x7632, R20 ;  /* 0x000076320d147816 */ /* 0x000fe40000000014 */
[----:B------:R-:W-:-:S02]  /*3f00*/  IADD3 R33, R5, c[0x0][0x198], RZ ;  /* 0x0000660005217a10 */ /* 0x000fc40007ffe0ff */
[----:B------:R-:W-:Y:S01]  /*3f10*/  LEA.HI.X.SX32 R5, R5, R0, 0x1, P6 ;  /* 0x0000000005057211 */ /* 0x000fe200030f0eff */
[----:B------:R2:W-:Y:S01]  /*3f20*/  @P5 STG.E.U16 [R36.64], R20 ;  /* 0x0000001424005986 */ /* 0x0005e2000c101504 */
[C---:B-1----:R-:W-:Y:S02]  /*3f30*/  IADD3 R9, R3.reuse, 0x1d, RZ ;  /* 0x0000001d03097810 */ /* 0x042fe40007ffe0ff */
[----:B------:R-:W-:Y:S01]  /*3f40*/  IADD3 R12, R3, 0x1c, RZ ;  /* 0x0000001c030c7810 */ /* 0x000fe20007ffe0ff */
[----:B------:R1:W-:Y:S01]  /*3f50*/  @P4 STG.E.U16 [R4.64], R17 ;  /* 0x0000001104004986 */ /* 0x0003e2000c101504 */
[C---:B------:R-:W-:Y:S02]  /*3f60*/  LEA R8, P6, R33.reuse, R2, 0x1 ;  /* 0x0000000221087211 */ /* 0x040fe400078c08ff */
[----:B0-----:R-:W-:Y:S02]  /*3f70*/  IADD3 R13, R33, c[0x0][0x198], RZ ;  /* 0x00006600210d7a10 */ /* 0x001fe40007ffe0ff */
[----:B------:R-:W-:-:S02]  /*3f80*/  ISETP.LT.AND P4, PT, R9, c[0x0][0x17c], !P0 ;  /* 0x00005f0009007a0c */ /* 0x000fc40004781270 */
[----:B------:R-:W-:Y:S02]  /*3f90*/  ISETP.LT.AND P5, PT, R12, c[0x0][0x17c], !P0 ;  /* 0x00005f000c007a0c */ /* 0x000fe400047a1270 */
[----:B------:R-:W-:Y:S02]  /*3fa0*/  LEA.HI.X.SX32 R9, R33, R0, 0x1, P6 ;  /* 0x0000000021097211 */ /* 0x000fe400030f0eff */
[C---:B------:R-:W-:Y:S02]  /*3fb0*/  LEA R12, P6, R13.reuse, R2, 0x1 ;  /* 0x000000020d0c7211 */ /* 0x040fe400078c08ff */
[----:B------:R-:W-:Y:S02]  /*3fc0*/  IADD3 R33, R13, c[0x0][0x198], RZ ;  /* 0x000066000d217a10 */ /* 0x000fe40007ffe0ff */
[----:B--2---:R-:W-:Y:S02]  /*3fd0*/  PRMT R20, R17, 0x7632, R20 ;  /* 0x0000763211147816 */ /* 0x004fe40000000014 */
[----:B------:R-:W-:-:S02]  /*3fe0*/  LEA.HI.X.SX32 R13, R13, R0, 0x1, P6 ;  /* 0x000000000d0d7211 */ /* 0x000fc400030f0eff */
[----:B------:R-:W-:Y:S01]  /*3ff0*/  LEA R32, P6, R33, R2, 0x1 ;  /* 0x0000000221207211 */ /* 0x000fe200078c08ff */
[----:B------:R0:W-:Y:S01]  /*4000*/  @P3 STG.E.U16 [R8.64], R20 ;  /* 0x0000001408003986 */ /* 0x0001e2000c101504 */
[----:B-1----:R-:W-:Y:S02]  /*4010*/  IADD3 R4, R3, 0x1f, RZ ;  /* 0x0000001f03047810 */ /* 0x002fe40007ffe0ff */
[C---:B------:R-:W-:Y:S01]  /*4020*/  IADD3 R5, R33.reuse, c[0x0][0x198], RZ ;  /* 0x0000660021057a10 */ /* 0x040fe20007ffe0ff */
[----:B------:R1:W-:Y:S01]  /*4030*/  @P2 STG.E.U16 [R12.64], R21 ;  /* 0x000000150c002986 */ /* 0x0003e2000c101504 */
[----:B------:R-:W-:Y:S02]  /*4040*/  LEA.HI.X.SX32 R33, R33, R0, 0x1, P6 ;  /* 0x0000000021217211 */ /* 0x000fe400030f0eff */
[----:B------:R-:W-:Y:S02]  /*4050*/  ISETP.LT.AND P2, PT, R4, c[0x0][0x17c], !P0 ;  /* 0x00005f0004007a0c */ /* 0x000fe40004741270 */
[----:B------:R-:W-:-:S02]  /*4060*/  LEA R4, P6, R5, R2, 0x1 ;  /* 0x0000000205047211 */ /* 0x000fc400078c08ff */
[----:B------:R-:W-:Y:S02]  /*4070*/  IADD3 R16, R3, 0x1e, RZ ;  /* 0x0000001e03107810 */ /* 0x000fe40007ffe0ff */
[----:B------:R-:W-:Y:S02]  /*4080*/  PRMT R24, R21, 0x7632, R24 ;  /* 0x0000763215187816 */ /* 0x000fe40000000018 */
[C---:B------:R-:W-:Y:S02]  /*4090*/  IADD3 R17, R5.reuse, c[0x0][0x198], RZ ;  /* 0x0000660005117a10 */ /* 0x040fe40007ffe0ff */
[----:B------:R-:W-:Y:S01]  /*40a0*/  LEA.HI.X.SX32 R5, R5, R0, 0x1, P6 ;  /* 0x0000000005057211 */ /* 0x000fe200030f0eff */
[----:B------:R-:W-:Y:S01]  /*40b0*/  @P1 STG.E.U16 [R32.64], R24 ;  /* 0x0000001820001986 */ /* 0x000fe2000c101504 */
[----:B0-----:R-:W-:Y:S02]  /*40c0*/  IADD3 R9, R3, 0x21, RZ ;  /* 0x0000002103097810 */ /* 0x001fe40007ffe0ff */
[----:B------:R-:W-:Y:S01]  /*40d0*/  ISETP.LT.AND P3, PT, R16, c[0x0][0x17c], !P0 ;  /* 0x00005f0010007a0c */ /* 0x000fe20004761270 */
[----:B------:R0:W-:Y:S01]  /*40e0*/  @P5 STG.E.U16 [R4.64], R25 ;  /* 0x0000001904005986 */ /* 0x0001e2000c101504 */
[----:B------:R-:W-:-:S02]  /*40f0*/  LEA R8, P6, R17, R2, 0x1 ;  /* 0x0000000211087211 */ /* 0x000fc400078c08ff */
[----:B------:R-:W-:Y:S02]  /*4100*/  IADD3 R16, R3, 0x20, RZ ;  /* 0x0000002003107810 */ /* 0x000fe40007ffe0ff */
[----:B-1----:R-:W-:Y:S02]  /*4110*/  IADD3 R13, R17, c[0x0][0x198], RZ ;  /* 0x00006600110d7a10 */ /* 0x002fe40007ffe0ff */
[----:B------:R-:W-:Y:S02]  /*4120*/  ISETP.LT.AND P5, PT, R9, c[0x0][0x17c], !P0 ;  /* 0x00005f0009007a0c */ /* 0x000fe400047a1270 */
[----:B------:R-:W-:Y:S02]  /*4130*/  LEA.HI.X.SX32 R9, R17, R0, 0x1, P6 ;  /* 0x0000000011097211 */ /* 0x000fe400030f0eff */
[----:B------:R-:W-:Y:S02]  /*4140*/  PRMT R21, R25, 0x7632, R21 ;  /* 0x0000763219157816 */ /* 0x000fe40000000015 */
[----:B------:R-:W-:-:S02]  /*4150*/  ISETP.LT.AND P1, PT, R16, c[0x0][0x17c], !P0 ;  /* 0x00005f0010007a0c */ /* 0x000fc40004721270 */
[----:B------:R-:W-:Y:S01]  /*4160*/  LEA R12, P6, R13, R2, 0x1 ;  /* 0x000000020d0c7211 */ /* 0x000fe200078c08ff */
[----:B------:R1:W-:Y:S01]  /*4170*/  @P4 STG.E.U16 [R8.64], R21 ;  /* 0x0000001508004986 */ /* 0x0003e2000c101504 */
[----:B------:R-:W-:Y:S02]  /*4180*/  IADD3 R16, R3, 0x22, RZ ;  /* 0x0000002203107810 */ /* 0x000fe40007ffe0ff */
[C---:B------:R-:W-:Y:S02]  /*4190*/  IADD3 R17, R13.reuse, c[0x0][0x198], RZ ;  /* 0x000066000d117a10 */ /* 0x040fe40007ffe0ff */
[----:B------:R-:W-:Y:S02]  /*41a0*/  LEA.HI.X.SX32 R13, R13, R0, 0x1, P6 ;  /* 0x000000000d0d7211 */ /* 0x000fe400030f0eff */
[----:B------:R-:W-:Y:S02]  /*41b0*/  ISETP.LT.AND P4, PT, R16, c[0x0][0x17c], !P0 ;  /* 0x00005f0010007a0c */ /* 0x000fe40004781270 */
[----:B------:R-:W-:Y:S01]  /*41c0*/  LEA R16, P6, R17, R2, 0x1 ;  /* 0x0000000211107211 */ /* 0x000fe200078c08ff */
[----:B------:R2:W-:Y:S01]  /*41d0*/  @P3 STG.E.U16 [R12.64], R29 ;  /* 0x0000001d0c003986 */ /* 0x0005e2000c101504 */
[----:B0-----:R-:W-:-:S02]  /*41e0*/  IADD3 R4, R3, 0x23, RZ ;  /* 0x0000002303047810 */ /* 0x001fc40007ffe0ff */
[C---:B------:R-:W-:Y:S02]  /*41f0*/  IADD3 R5, R17.reuse, c[0x0][0x198], RZ ;  /* 0x0000660011057a10 */ /* 0x040fe40007ffe0ff */
[----:B------:R-:W-:Y:S02]  /*4200*/  LEA.HI.X.SX32 R17, R17, R0, 0x1, P6 ;  /* 0x0000000011117211 */ /* 0x000fe400030f0eff */
[----:B------:R-:W-:Y:S02]  /*4210*/  ISETP.LT.AND P3, PT, R4, c[0x0][0x17c], !P0 ;  /* 0x00005f0004007a0c */ /* 0x000fe40004761270 */
[----:B------:R-:W-:Y:S02]  /*4220*/  LEA R4, P6, R5, R2, 0x1 ;  /* 0x0000000205047211 */ /* 0x000fe400078c08ff */
[----:B------:R-:W-:Y:S02]  /*4230*/  PRMT R24, R29, 0x7632, R24 ;  /* 0x000076321d187816 */ /* 0x000fe40000000018 */
[----:B-1----:R-:W-:-:S02]  /*4240*/  IADD3 R21, R5, c[0x0][0x198], RZ ;  /* 0x0000660005157a10 */ /* 0x002fc40007ffe0ff */
[----:B------:R-:W-:Y:S01]  /*4250*/  LEA.HI.X.SX32 R5, R5, R0, 0x1, P6 ;  /* 0x0000000005057211 */ /* 0x000fe200030f0eff */
[----:B------:R0:W-:Y:S01]  /*4260*/  @P2 STG.E.U16 [R16.64], R24 ;  /* 0x0000001810002986 */ /* 0x0001e2000c101504 */
[----:B------:R-:W-:Y:S02]  /*4270*/  IADD3 R9, R3, 0x25, RZ ;  /* 0x0000002503097810 */ /* 0x000fe40007ffe0ff */
[C---:B------:R-:W-:Y:S01]  /*4280*/  LEA R8, P6, R21.reuse, R2, 0x1 ;  /* 0x0000000215087211 */ /* 0x040fe200078c08ff */
[----:B------:R1:W-:Y:S01]  /*4290*/  @P1 STG.E.U16 [R4.64], R34 ;  /* 0x0000002204001986 */ /* 0x0003e2000c101504 */
[----:B--2---:R-:W-:Y:S02]  /*42a0*/  IADD3 R13, R21, c[0x0][0x198], RZ ;  /* 0x00006600150d7a10 */ /* 0x004fe40007ffe0ff */
[----:B------:R-:W-:Y:S02]  /*42b0*/  ISETP.LT.AND P1, PT, R9, c[0x0][0x17c], !P0 ;  /* 0x00005f0009007a0c */ /* 0x000fe40004721270 */
[----:B------:R-:W-:-:S02]  /*42c0*/  LEA.HI.X.SX32 R9, R21, R0, 0x1, P6 ;  /* 0x0000000015097211 */ /* 0x000fc400030f0eff */
[----:B------:R-:W-:Y:S02]  /*42d0*/  PRMT R21, R34, 0x7632, R21 ;  /* 0x0000763222157816 */ /* 0x000fe40000000015 */
[----:B------:R-:W-:Y:S02]  /*42e0*/  LEA R12, P6, R13, R2, 0x1 ;  /* 0x000000020d0c7211 */ /* 0x000fe400078c08ff */
[----:B0-----:R-:W-:Y:S01]  /*42f0*/  IADD3 R16, R3, 0x26, RZ ;  /* 0x0000002603107810 */ /* 0x001fe20007ffe0ff */
[----:B------:R0:W-:Y:S01]  /*4300*/  @P5 STG.E.U16 [R8.64], R21 ;  /* 0x0000001508005986 */ /* 0x0001e2000c101504 */
[----:B------:R-:W-:Y:S02]  /*4310*/  IADD3 R17, R13, c[0x0][0x198], RZ ;  /* 0x000066000d117a10 */ /* 0x000fe40007ffe0ff */
[----:B------:R-:W-:Y:S02]  /*4320*/  IADD3 R20, R3, 0x24, RZ ;  /* 0x0000002403147810 */ /* 0x000fe40007ffe0ff */
[----:B------:R-:W-:-:S02]  /*4330*/  LEA.HI.X.SX32 R13, R13, R0, 0x1, P6 ;  /* 0x000000000d0d7211 */ /* 0x000fc400030f0eff */
[----:B------:R-:W-:Y:S02]  /*4340*/  ISETP.LT.AND P5, PT, R16, c[0x0][0x17c], !P0 ;  /* 0x00005f0010007a0c */ /* 0x000fe400047a1270 */
[----:B------:R-:W-:Y:S01]  /*4350*/  LEA R16, P6, R17, R2, 0x1 ;  /* 0x0000000211107211 */ /* 0x000fe200078c08ff */
[----:B------:R2:W-:Y:S01]  /*4360*/  @P4 STG.E.U16 [R12.64], R10 ;  /* 0x0000000a0c004986 */ /* 0x0005e2000c101504 */
[----:B-1----:R-:W-:Y:S02]  /*4370*/  IADD3 R4, R3, 0x27, RZ ;  /* 0x0000002703047810 */ /* 0x002fe40007ffe0ff */
[----:B------:R-:W-:Y:S02]  /*4380*/  ISETP.LT.AND P2, PT, R20, c[0x0][0x17c], !P0 ;  /* 0x00005f0014007a0c */ /* 0x000fe40004741270 */
[C---:B------:R-:W-:Y:S02]  /*4390*/  IADD3 R5, R17.reuse, c[0x0][0x198], RZ ;  /* 0x0000660011057a10 */ /* 0x040fe40007ffe0ff */
[----:B------:R-:W-:-:S02]  /*43a0*/  LEA.HI.X.SX32 R17, R17, R0, 0x1, P6 ;  /* 0x0000000011117211 */ /* 0x000fc400030f0eff */
[----:B------:R-:W-:Y:S02]  /*43b0*/  ISETP.LT.AND P4, PT, R4, c[0x0][0x17c], !P0 ;  /* 0x00005f0004007a0c */ /* 0x000fe40004781270 */
[C---:B------:R-:W-:Y:S02]  /*43c0*/  LEA R4, P6, R5.reuse, R2, 0x1 ;  /* 0x0000000205047211 */ /* 0x040fe400078c08ff */
[----:B------:R-:W-:Y:S02]  /*43d0*/  PRMT R24, R10, 0x7632, R24 ;  /* 0x000076320a187816 */ /* 0x000fe40000000018 */
[C---:B0-----:R-:W-:Y:S02]  /*43e0*/  IADD3 R21, R5.reuse, c[0x0][0x198], RZ ;  /* 0x0000660005157a10 */ /* 0x041fe40007ffe0ff */
[----:B------:R-:W-:Y:S01]  /*43f0*/  LEA.HI.X.SX32 R5, R5, R0, 0x1, P6 ;  /* 0x0000000005057211 */ /* 0x000fe200030f0eff */
[----:B------:R0:W-:Y:S01]  /*4400*/  @P3 STG.E.U16 [R16.64], R24 ;  /* 0x0000001810003986 */ /* 0x0001e2000c101504 */
[----:B------:R-:W-:-:S02]  /*4410*/  IADD3 R9, R3, 0x29, RZ ;  /* 0x0000002903097810 */ /* 0x000fc40007ffe0ff */
[C---:B------:R-:W-:Y:S01]  /*4420*/  LEA R8, P6, R21.reuse, R2, 0x1 ;  /* 0x0000000215087211 */ /* 0x040fe200078c08ff */
[----:B------:R1:W-:Y:S01]  /*4430*/  @P2 STG.E.U16 [R4.64], R6 ;  /* 0x0000000604002986 */ /* 0x0003e2000c101504 */
[----:B--2---:R-:W-:Y:S02]  /*4440*/  IADD3 R13, R21, c[0x0][0x198], RZ ;  /* 0x00006600150d7a10 */ /* 0x004fe40007ffe0ff */
[----:B------:R-:W-:Y:S02]  /*4450*/  IADD3 R20, R3, 0x28, RZ ;  /* 0x0000002803147810 */ /* 0x000fe40007ffe0ff */
[----:B------:R-:W-:Y:S02]  /*4460*/  ISETP.LT.AND P2, PT, R9, c[0x0][0x17c], !P0 ;  /* 0x00005f0009007a0c */ /* 0x000fe40004741270 */
[----:B------:R-:W-:Y:S02]  /*4470*/  LEA.HI.X.SX32 R9, R21, R0, 0x1, P6 ;  /* 0x0000000015097211 */ /* 0x000fe400030f0eff */
[----:B------:R-:W-:-:S02]  /*4480*/  LEA R12, P6, R13, R2, 0x1 ;  /* 0x000000020d0c7211 */ /* 0x000fc400078c08ff */
[----:B------:R-:W-:Y:S02]  /*4490*/  ISETP.LT.AND P3, PT, R20, c[0x0][0x17c], !P0 ;  /* 0x00005f0014007a0c */ /* 0x000fe40004761270 */
[C---:B0-----:R-:W-:Y:S02]  /*44a0*/  IADD3 R17, R13.reuse, c[0x0][0x198], RZ ;  /* 0x000066000d117a10 */ /* 0x041fe40007ffe0ff */
[----:B------:R-:W-:Y:S02]  /*44b0*/  PRMT R20, R6, 0x7632, R20 ;  /* 0x0000763206147816 */ /* 0x000fe40000000014 */
[----:B------:R-:W-:Y:S02]  /*44c0*/  LEA.HI.X.SX32 R13, R13, R0, 0x1, P6 ;  /* 0x000000000d0d7211 */ /* 0x000fe400030f0eff */
[----:B------:R-:W-:Y:S01]  /*44d0*/  LEA R16, P6, R17, R2, 0x1 ;  /* 0x0000000211107211 */ /* 0x000fe200078c08ff */
[----:B------:R0:W-:Y:S01]  /*44e0*/  @P1 STG.E.U16 [R8.64], R20 ;  /* 0x0000001408001986 */ /* 0x0001e2000c101504 */
[----:B-1----:R-:W-:-:S02]  /*44f0*/  IADD3 R4, R3, 0x2b, RZ ;  /* 0x0000002b03047810 */ /* 0x002fc40007ffe0ff */
[C---:B------:R-:W-:Y:S01]  /*4500*/  IADD3 R5, R17.reuse, c[0x0][0x198], RZ ;  /* 0x0000660011057a10 */ /* 0x040fe20007ffe0ff */
[----:B------:R1:W-:Y:S01]  /*4510*/  @P5 STG.E.U16 [R12.64], R14 ;  /* 0x0000000e0c005986 */ /* 0x0003e2000c101504 */
[----:B------:R-:W-:Y:S02]  /*4520*/  LEA.HI.X.SX32 R17, R17, R0, 0x1, P6 ;  /* 0x0000000011117211 */ /* 0x000fe400030f0eff */
[----:B------:R-:W-:Y:S02]  /*4530*/  ISETP.LT.AND P5, PT, R4, c[0x0][0x17c], !P0 ;  /* 0x00005f0004007a0c */ /* 0x000fe400047a1270 */
[----:B------:R-:W-:Y:S02]  /*4540*/  LEA R4, P6, R5, R2, 0x1 ;  /* 0x0000000205047211 */ /* 0x000fe400078c08ff */
[----:B------:R-:W-:Y:S02]  /*4550*/  IADD3 R10, R3, 0x2a, RZ ;  /* 0x0000002a030a7810 */ /* 0x000fe40007ffe0ff */
[----:B0-----:R-:W-:-:S02]  /*4560*/  IADD3 R9, R5, c[0x0][0x198], RZ ;  /* 0x0000660005097a10 */ /* 0x001fc40007ffe0ff */
[----:B------:R-:W-:Y:S02]  /*4570*/  LEA.HI.X.SX32 R5, R5, R0, 0x1, P6 ;  /* 0x0000000005057211 */ /* 0x000fe400030f0eff */
[----:B------:R-:W-:Y:S02]  /*4580*/  ISETP.LT.AND P1, PT, R10, c[0x0][0x17c], !P0 ;  /* 0x00005f000a007a0c */ /* 0x000fe40004721270 */
[C---:B------:R-:W-:Y:S02]  /*4590*/  LEA R8, P6, R9.reuse, R2, 0x1 ;  /* 0x0000000209087211 */ /* 0x040fe400078c08ff */
[----:B------:R-:W-:Y:S02]  /*45a0*/  PRMT R10, R14, 0x7632, R10 ;  /* 0x000076320e0a7816 */ /* 0x000fe4000000000a */
[C---:B-1----:R-:W-:Y:S02]  /*45b0*/  IADD3 R13, R9.reuse, c[0x0][0x198], RZ ;  /* 0x00006600090d7a10 */ /* 0x042fe40007ffe0ff */
[----:B------:R-:W-:Y:S01]  /*45c0*/  LEA.HI.X.SX32 R9, R9, R0, 0x1, P6 ;  /* 0x0000000009097211 */ /* 0x000fe200030f0eff */
[----:B------:R0:W-:Y:S01]  /*45d0*/  @P4 STG.E.U16 [R16.64], R10 ;  /* 0x0000000a10004986 */ /* 0x0001e2000c101504 */
[----:B------:R-:W-:-:S02]  /*45e0*/  LEA R12, P6, R13, R2, 0x1 ;  /* 0x000000020d0c7211 */ /* 0x000fc400078c08ff */
[C---:B------:R-:W-:Y:S01]  /*45f0*/  IADD3 R6, R3.reuse, 0x2c, RZ ;  /* 0x0000002c03067810 */ /* 0x040fe20007ffe0ff */
[----:B------:R1:W-:Y:S01]  /*4600*/  @P3 STG.E.U16 [R4.64], R18 ;  /* 0x0000001204003986 */ /* 0x0003e2000c101504 */
[----:B------:R-:W-:Y:S02]  /*4610*/  PRMT R14, R22, 0x7632, R14 ;  /* 0x00007632160e7816 */ /* 0x000fe4000000000e */
[----:B------:R-:W-:Y:S02]  /*4620*/  ISETP.LT.AND P4, PT, R6, c[0x0][0x17c], !P0 ;  /* 0x00005f0006007a0c */ /* 0x000fe40004781270 */
[----:B------:R-:W-:Y:S02]  /*4630*/  IADD3 R6, R3, 0x2d, RZ ;  /* 0x0000002d03067810 */ /* 0x000fe40007ffe0ff */
[----:B0-----:R-:W-:Y:S02]  /*4640*/  IADD3 R17, R13, c[0x0][0x198], RZ ;  /* 0x000066000d117a10 */ /* 0x001fe40007ffe0ff */
[----:B------:R-:W-:-:S02]  /*4650*/  PRMT R10, R18, 0x7632, R10 ;  /* 0x00007632120a7816 */ /* 0x000fc4000000000a */
[----:B------:R-:W-:Y:S02]  /*4660*/  LEA.HI.X.SX32 R13, R13, R0, 0x1, P6 ;  /* 0x000000000d0d7211 */ /* 0x000fe400030f0eff */
[----:B------:R-:W-:Y:S01]  /*4670*/  LEA R16, P6, R17, R2, 0x1 ;  /* 0x0000000211107211 */ /* 0x000fe200078c08ff */
[----:B------:R0:W-:Y:S01]  /*4680*/  @P2 STG.E.U16 [R8.64], R10 ;  /* 0x0000000a08002986 */ /* 0x0001e2000c101504 */
[----:B-1----:R-:W-:Y:S02]  /*4690*/  IADD3 R4, R3, 0x2f, RZ ;  /* 0x0000002f03047810 */ /* 0x002fe40007ffe0ff */
[C---:B------:R-:W-:Y:S01]  /*46a0*/  IADD3 R5, R17.reuse, c[0x0][0x198], RZ ;  /* 0x0000660011057a10 */ /* 0x040fe20007ffe0ff */
[----:B------:R1:W-:Y:S01]  /*46b0*/  @P1 STG.E.U16 [R12.64], R22 ;  /* 0x000000160c001986 */ /* 0x0003e2000c101504 */
[----:B------:R-:W-:Y:S02]  /*46c0*/  LEA.HI.X.SX32 R17, R17, R0, 0x1, P6 ;  /* 0x0000000011117211 */ /* 0x000fe400030f0eff */
[----:B------:R-:W-:-:S02]  /*46d0*/  ISETP.LT.AND P1, PT, R4, c[0x0][0x17c], !P0 ;  /* 0x00005f0004007a0c */ /* 0x000fc40004721270 */
[C---:B------:R-:W-:Y:S01]  /*46e0*/  LEA R4, P6, R5.reuse, R2, 0x1 ;  /* 0x0000000205047211 */ /* 0x040fe200078c08ff */
[----:B------:R2:W-:Y:S01]  /*46f0*/  @P5 STG.E.U16 [R16.64], R14 ;  /* 0x0000000e10005986 */ /* 0x0005e2000c101504 */
[----:B------:R-:W-:Y:S02]  /*4700*/  ISETP.LT.AND P3, PT, R6, c[0x0][0x17c], !P0 ;  /* 0x00005f0006007a0c */ /* 0x000fe40004761270 */
[----:B0-----:R-:W-:Y:S02]  /*4710*/  IADD3 R9, R5, c[0x0][0x198], RZ ;  /* 0x0000660005097a10 */ /* 0x001fe40007ffe0ff */
[----:B------:R-:W-:Y:S02]  /*4720*/  IADD3 R6, R3, 0x2e, RZ ;  /* 0x0000002e03067810 */ /* 0x000fe40007ffe0ff */
[----:B------:R-:W-:Y:S02]  /*4730*/  LEA.HI.X.SX32 R5, R5, R0, 0x1, P6 ;  /* 0x0000000005057211 */ /* 0x000fe400030f0eff */
[----:B------:R-:W-:-:S02]  /*4740*/  LEA R8, P6, R9, R2, 0x1 ;  /* 0x0000000209087211 */ /* 0x000fc400078c08ff */
[C---:B-1----:R-:W-:Y:S01]  /*4750*/  IADD3 R13, R9.reuse, c[0x0][0x198], RZ ;  /* 0x00006600090d7a10 */ /* 0x042fe20007ffe0ff */
[----:B------:R0:W-:Y:S01]  /*4760*/  @P4 STG.E.U16 [R4.64], R26 ;  /* 0x0000001a04004986 */ /* 0x0001e2000c101504 */
[----:B------:R-:W-:Y:S02]  /*4770*/  ISETP.LT.AND P2, PT, R6, c[0x0][0x17c], !P0 ;  /* 0x00005f0006007a0c */ /* 0x000fe40004741270 */
[----:B------:R-:W-:Y:S02]  /*4780*/  LEA.HI.X.SX32 R9, R9, R0, 0x1, P6 ;  /* 0x0000000009097211 */ /* 0x000fe400030f0eff */
[C---:B------:R-:W-:Y:S02]  /*4790*/  LEA R12, P6, R13.reuse, R2, 0x1 ;  /* 0x000000020d0c7211 */ /* 0x040fe400078c08ff */
[----:B--2---:R-:W-:Y:S02]  /*47a0*/  IADD3 R17, R13, c[0x0][0x198], RZ ;  /* 0x000066000d117a10 */ /* 0x004fe40007ffe0ff */
[----:B------:R-:W-:-:S02]  /*47b0*/  PRMT R10, R26, 0x7632, R10 ;  /* 0x000076321a0a7816 */ /* 0x000fc4000000000a */
[----:B------:R-:W-:Y:S02]  /*47c0*/  LEA.HI.X.SX32 R13, R13, R0, 0x1, P6 ;  /* 0x000000000d0d7211 */ /* 0x000fe400030f0eff */
[----:B------:R-:W-:Y:S01]  /*47d0*/  LEA R16, P6, R17, R2, 0x1 ;  /* 0x0000000211107211 */ /* 0x000fe200078c08ff */
[----:B------:R1:W-:Y:S01]  /*47e0*/  @P3 STG.E.U16 [R8.64], R10 ;  /* 0x0000000a08003986 */ /* 0x0003e2000c101504 */
[C---:B0-----:R-:W-:Y:S02]  /*47f0*/  IADD3 R4, R3.reuse, 0x33, RZ ;  /* 0x0000003303047810 */ /* 0x041fe40007ffe0ff */
[----:B------:R-:W-:Y:S01]  /*4800*/  IADD3 R6, R3, 0x30, RZ ;  /* 0x0000003003067810 */ /* 0x000fe20007ffe0ff */
[----:B------:R0:W-:Y:S01]  /*4810*/  @P2 STG.E.U16 [R12.64], R30 ;  /* 0x0000001e0c002986 */ /* 0x0001e2000c101504 */
[C---:B------:R-:W-:Y:S02]  /*4820*/  IADD3 R21, R17.reuse, c[0x0][0x198], RZ ;  /* 0x0000660011157a10 */ /* 0x040fe40007ffe0ff */
[----:B------:R-:W-:-:S02]  /*4830*/  LEA.HI.X.SX32 R17, R17, R0, 0x1, P6 ;  /* 0x0000000011117211 */ /* 0x000fc400030f0eff */
[----:B------:R-:W-:Y:S02]  /*4840*/  PRMT R14, R30, 0x7632, R14 ;  /* 0x000076321e0e7816 */ /* 0x000fe4000000000e */
[----:B------:R-:W-:Y:S02]  /*4850*/  ISETP.LT.AND P2, PT, R4, c[0x0][0x17c], !P0 ;  /* 0x00005f0004007a0c */ /* 0x000fe40004741270 */
[----:B------:R-:W-:Y:S01]  /*4860*/  IADD3 R5, R3, 0x34, RZ ;  /* 0x0000003403057810 */ /* 0x000fe20007ffe0ff */
[----:B------:R2:W-:Y:S01]  /*4870*/  @P1 STG.E.U16 [R16.64], R14 ;  /* 0x0000000e10001986 */ /* 0x0005e2000c101504 */
[----:B------:R-:W-:Y:S02]  /*4880*/  ISETP.LT.AND P5, PT, R6, c[0x0][0x17c], !P0 ;  /* 0x00005f0006007a0c */ /* 0x000fe400047a1270 */
[----:B------:R-:W-:Y:S02]  /*4890*/  LEA R4, P6, R21, R2, 0x1 ;  /* 0x0000000215047211 */ /* 0x000fe400078c08ff */
[----:B------:R-:W-:-:S02]  /*48a0*/  IADD3 R6, R3, 0x31, RZ ;  /* 0x0000003103067810 */ /* 0x000fc40007ffe0ff */
[----:B-1----:R-:W-:Y:S02]  /*48b0*/  IADD3 R9, R21, c[0x0][0x198], RZ ;  /* 0x0000660015097a10 */ /* 0x002fe40007ffe0ff */
[----:B------:R-:W-:Y:S02]  /*48c0*/  ISETP.LT.AND P1, PT, R5, c[0x0][0x17c], !P0 ;  /* 0x00005f0005007a0c */ /* 0x000fe40004721270 */
[----:B------:R-:W-:Y:S02]  /*48d0*/  LEA.HI.X.SX32 R5, R21, R0, 0x1, P6 ;  /* 0x0000000015057211 */ /* 0x000fe400030f0eff */
[----:B------:R-:W-:Y:S02]  /*48e0*/  ISETP.LT.AND P4, PT, R6, c[0x0][0x17c], !P0 ;  /* 0x00005f0006007a0c */ /* 0x000fe40004781270 */
[----:B------:R-:W-:Y:S01]  /*48f0*/  LEA R8, P6, R9, R2, 0x1 ;  /* 0x0000000209087211 */ /* 0x000fe200078c08ff */
[----:B------:R1:W-:Y:S01]  /*4900*/  @P5 STG.E.U16 [R4.64], R35 ;  /* 0x0000002304005986 */ /* 0x0003e2000c101504 */
[----:B------:R-:W-:-:S02]  /*4910*/  IADD3 R6, R3, 0x32, RZ ;  /* 0x0000003203067810 */ /* 0x000fc40007ffe0ff */
[C---:B0-----:R-:W-:Y:S02]  /*4920*/  IADD3 R13, R9.reuse, c[0x0][0x198], RZ ;  /* 0x00006600090d7a10 */ /* 0x041fe40007ffe0ff */
[----:B------:R-:W-:Y:S02]  /*4930*/  LEA.HI.X.SX32 R9, R9, R0, 0x1, P6 ;  /* 0x0000000009097211 */ /* 0x000fe400030f0eff */
[----:B------:R-:W-:Y:S02]  /*4940*/  ISETP.LT.AND P3, PT, R6, c[0x0][0x17c], !P0 ;  /* 0x00005f0006007a0c */ /* 0x000fe40004761270 */
[C---:B------:R-:W-:Y:S02]  /*4950*/  LEA R12, P6, R13.reuse, R2, 0x1 ;  /* 0x000000020d0c7211 */ /* 0x040fe400078c08ff */
[C---:B--2---:R-:W-:Y:S02]  /*4960*/  IADD3 R17, R13.reuse, c[0x0][0x198], RZ ;  /* 0x000066000d117a10 */ /* 0x044fe40007ffe0ff */
[----:B------:R-:W-:-:S02]  /*4970*/  LEA.HI.X.SX32 R13, R13, R0, 0x1, P6 ;  /* 0x000000000d0d7211 */ /* 0x000fc400030f0eff */
[----:B------:R-:W-:Y:S02]  /*4980*/  LEA R16, P6, R17, R2, 0x1 ;  /* 0x0000000211107211 */ /* 0x000fe400078c08ff */
[----:B------:R-:W-:Y:S02]  /*4990*/  PRMT R10, R35, 0x7632, R10 ;  /* 0x00007632230a7816 */ /* 0x000fe4000000000a */
[----:B------:R-:W-:Y:S02]  /*49a0*/  IADD3 R21, R17, c[0x0][0x198], RZ ;  /* 0x0000660011157a10 */ /* 0x000fe40007ffe0ff */
[----:B------:R-:W-:Y:S01]  /*49b0*/  IADD3 R6, R3, 0x35, RZ ;  /* 0x0000003503067810 */ /* 0x000fe20007ffe0ff */
[----:B------:R0:W-:Y:S01]  /*49c0*/  @P4 STG.E.U16 [R8.64], R10 ;  /* 0x0000000a08004986 */ /* 0x0001e2000c101504 */
[----:B------:R-:W-:Y:S02]  /*49d0*/  PRMT R14, R11, 0x7632, R14 ;  /* 0x000076320b0e7816 */ /* 0x000fe4000000000e */
[----:B------:R-:W-:Y:S01]  /*49e0*/  LEA.HI.X.SX32 R17, R17, R0, 0x1, P6 ;  /* 0x0000000011117211 */ /* 0x000fe200030f0eff */
[----:B------:R2:W-:Y:S01]  /*49f0*/  @P3 STG.E.U16 [R12.64], R11 ;  /* 0x0000000b0c003986 */ /* 0x0005e2000c101504 */
[----:B-1----:R-:W-:-:S02]  /*4a00*/  IADD3 R5, R3, 0x38, RZ ;  /* 0x0000003803057810 */ /* 0x002fc40007ffe0ff */
[----:B------:R-:W-:Y:S01]  /*4a10*/  LEA R4, P6, R21, R2, 0x1 ;  /* 0x0000000215047211 */ /* 0x000fe200078c08ff */
[----:B------:R1:W-:Y:S01]  /*4a20*/  @P2 STG.E.U16 [R16.64], R14 ;  /* 0x0000000e10002986 */ /* 0x0003e2000c101504 */
[----:B------:R-:W-:Y:S02]  /*4a30*/  ISETP.LT.AND P5, PT, R6, c[0x0][0x17c], !P0 ;  /* 0x00005f0006007a0c */ /* 0x000fe400047a1270 */
[----:B------:R-:W-:Y:S02]  /*4a40*/  IADD3 R6, R3, 0x36, RZ ;  /* 0x0000003603067810 */ /* 0x000fe40007ffe0ff */
[----:B0-----:R-:W-:Y:S02]  /*4a50*/  IADD3 R9, R21, c[0x0][0x198], RZ ;  /* 0x0000660015097a10 */ /* 0x001fe40007ffe0ff */
[----:B------:R-:W-:Y:S02]  /*4a60*/  ISETP.LT.AND P2, PT, R5, c[0x0][0x17c], !P0 ;  /* 0x00005f0005007a0c */ /* 0x000fe40004741270 */
[----:B------:R-:W-:-:S02]  /*4a70*/  LEA.HI.X.SX32 R5, R21, R0, 0x1, P6 ;  /* 0x0000000015057211 */ /* 0x000fc400030f0eff */
[C---:B------:R-:W-:Y:S02]  /*4a80*/  LEA R8, P6, R9.reuse, R2, 0x1 ;  /* 0x0000000209087211 */ /* 0x040fe400078c08ff */
[----:B------:R-:W-:Y:S01]  /*4a90*/  ISETP.LT.AND P4, PT, R6, c[0x0][0x17c], !P0 ;  /* 0x00005f0006007a0c */ /* 0x000fe20004781270 */
[----:B------:R0:W-:Y:S01]  /*4aa0*/  @P1 STG.E.U16 [R4.64], R7 ;  /* 0x0000000704001986 */ /* 0x0001e2000c101504 */
[----:B--2---:R-:W-:Y:S02]  /*4ab0*/  IADD3 R11, R9, c[0x0][0x198], RZ ;  /* 0x00006600090b7a10 */ /* 0x004fe40007ffe0ff */
[----:B------:R-:W-:Y:S02]  /*4ac0*/  IADD3 R6, R3, 0x37, RZ ;  /* 0x0000003703067810 */ /* 0x000fe40007ffe0ff */
[----:B------:R-:W-:Y:S02]  /*4ad0*/  LEA.HI.X.SX32 R9, R9, R0, 0x1, P6 ;  /* 0x0000000009097211 */ /* 0x000fe400030f0eff */
[----:B------:R-:W-:-:S02]  /*4ae0*/  LEA R10, P6, R11, R2, 0x1 ;  /* 0x000000020b0a7211 */ /* 0x000fc400078c08ff */
[----:B------:R-:W-:Y:S02]  /*4af0*/  ISETP.LT.AND P3, PT, R6, c[0x0][0x17c], !P0 ;  /* 0x00005f0006007a0c */ /* 0x000fe40004761270 */
[----:B------:R-:W-:Y:S02]  /*4b00*/  IADD3 R13, R11, c[0x0][0x198], RZ ;  /* 0x000066000b0d7a10 */ /* 0x000fe40007ffe0ff */
[----:B------:R-:W-:Y:S02]  /*4b10*/  IADD3 R6, R3, 0x39, RZ ;  /* 0x0000003903067810 */ /* 0x000fe40007ffe0ff */
[----:B-1----:R-:W-:Y:S02]  /*4b20*/  PRMT R17, R7, 0x7632, R17 ;  /* 0x0000763207117816 */ /* 0x002fe40000000011 */
[----:B------:R-:W-:Y:S02]  /*4b30*/  LEA.HI.X.SX32 R11, R11, R0, 0x1, P6 ;  /* 0x000000000b0b7211 */ /* 0x000fe400030f0eff */
[C---:B------:R-:W-:Y:S01]  /*4b40*/  LEA R12, P6, R13.reuse, R2, 0x1 ;  /* 0x000000020d0c7211 */ /* 0x040fe200078c08ff */
[----:B------:R1:W-:Y:S01]  /*4b50*/  @P5 STG.E.U16 [R8.64], R17 ;  /* 0x0000001108005986 */ /* 0x0003e2000c101504 */
[----:B0-----:R-:W-:-:S02]  /*4b60*/  IADD3 R7, R13, c[0x0][0x198], RZ ;  /* 0x000066000d077a10 */ /* 0x001fc40007ffe0ff */
[----:B------:R-:W-:Y:S01]  /*4b70*/  ISETP.LT.AND P1, PT, R6, c[0x0][0x17c], !P0 ;  /* 0x00005f0006007a0c */ /* 0x000fe20004721270 */
[----:B------:R0:W-:Y:S01]  /*4b80*/  @P4 STG.E.U16 [R10.64], R15 ;  /* 0x0000000f0a004986 */ /* 0x0001e2000c101504 */
[----:B------:R-:W-:Y:S02]  /*4b90*/  IADD3 R6, R3, 0x3a, RZ ;  /* 0x0000003a03067810 */ /* 0x000fe40007ffe0ff */
[----:B------:R-:W-:Y:S02]  /*4ba0*/  PRMT R14, R15, 0x7632, R14 ;  /* 0x000076320f0e7816 */ /* 0x000fe4000000000e */
[----:B------:R-:W-:Y:S02]  /*4bb0*/  LEA.HI.X.SX32 R13, R13, R0, 0x1, P6 ;  /* 0x000000000d0d7211 */ /* 0x000fe400030f0eff */
[----:B------:R-:W-:Y:S02]  /*4bc0*/  IADD3 R5, R3, 0x3c, RZ ;  /* 0x0000003c03057810 */ /* 0x000fe40007ffe0ff */
[----:B-1----:R-:W-:Y:S01]  /*4bd0*/  IADD3 R9, R7, c[0x0][0x198], RZ ;  /* 0x0000660007097a10 */ /* 0x002fe20007ffe0ff */
[----:B------:R1:W-:Y:S01]  /*4be0*/  @P3 STG.E.U16 [R12.64], R14 ;  /* 0x0000000e0c003986 */ /* 0x0003e2000c101504 */
[----:B------:R-:W-:-:S02]  /*4bf0*/  ISETP.LT.AND P5, PT, R6, c[0x0][0x17c], !P0 ;  /* 0x00005f0006007a0c */ /* 0x000fc400047a1270 */
[----:B------:R-:W-:Y:S02]  /*4c00*/  LEA R4, P6, R7, R2, 0x1 ;  /* 0x0000000207047211 */ /* 0x000fe400078c08ff */
[----:B------:R-:W-:Y:S02]  /*4c10*/  IADD3 R6, R3, 0x3b, RZ ;  /* 0x0000003b03067810 */ /* 0x000fe40007ffe0ff */
[----:B------:R-:W-:Y:S02]  /*4c20*/  IADD3 R17, R9, c[0x0][0x198], RZ ;  /* 0x0000660009117a10 */ /* 0x000fe40007ffe0ff */
[----:B------:R-:W-:Y:S02]  /*4c30*/  ISETP.LT.AND P3, PT, R5, c[0x0][0x17c], !P0 ;  /* 0x00005f0005007a0c */ /* 0x000fe40004761270 */
[----:B------:R-:W-:Y:S02]  /*4c40*/  LEA.HI.X.SX32 R5, R7, R0, 0x1, P6 ;  /* 0x0000000007057211 */ /* 0x000fe400030f0eff */
[----:B------:R-:W-:-:S02]  /*4c50*/  ISETP.LT.AND P4, PT, R6, c[0x0][0x17c], !P0 ;  /* 0x00005f0006007a0c */ /* 0x000fc40004781270 */
[----:B0-----:R-:W-:Y:S01]  /*4c60*/  IADD3 R11, R17, c[0x0][0x198], RZ ;  /* 0x00006600110b7a10 */ /* 0x001fe20007ffe0ff */
[----:B------:R0:W-:Y:S01]  /*4c70*/  @P2 STG.E.U16 [R4.64], R19 ;  /* 0x0000001304002986 */ /* 0x0001e2000c101504 */
[----:B------:R-:W-:Y:S02]  /*4c80*/  IADD3 R8, R3, 0x3d, RZ ;  /* 0x0000003d03087810 */ /* 0x000fe40007ffe0ff */
[----:B------:R-:W-:Y:S02]  /*4c90*/  LEA R6, P6, R9, R2, 0x1 ;  /* 0x0000000209067211 */ /* 0x000fe400078c08ff */
[----:B-1----:R-:W-:Y:S02]  /*4ca0*/  IADD3 R13, R11, c[0x0][0x198], RZ ;  /* 0x000066000b0d7a10 */ /* 0x002fe40007ffe0ff */
[----:B------:R-:W-:Y:S02]  /*4cb0*/  PRMT R16, R19, 0x7632, R16 ;  /* 0x0000763213107816 */ /* 0x000fe40000000010 */
[----:B------:R-:W-:-:S02]  /*4cc0*/  LEA.HI.X.SX32 R7, R9, R0, 0x1, P6 ;  /* 0x0000000009077211 */ /* 0x000fc400030f0eff */
[----:B------:R-:W-:Y:S02]  /*4cd0*/  ISETP.LT.AND P2, PT, R8, c[0x0][0x17c], !P0 ;  /* 0x00005f0008007a0c */ /* 0x000fe40004741270 */
[----:B------:R-:W-:Y:S01]  /*4ce0*/  LEA R8, P6, R17, R2, 0x1 ;  /* 0x0000000211087211 */ /* 0x000fe200078c08ff */
[----:B------:R1:W-:Y:S01]  /*4cf0*/  @P1 STG.E.U16 [R6.64], R16 ;  /* 0x0000001006001986 */ /* 0x0003e2000c101504 */
[----:B------:R-:W-:Y:S02]  /*4d00*/  IADD3 R15, R13, c[0x0][0x198], RZ ;  /* 0x000066000d0f7a10 */ /* 0x000fe40007ffe0ff */
[----:B------:R-:W-:Y:S02]  /*4d10*/  LEA.HI.X.SX32 R9, R17, R0, 0x1, P6 ;  /* 0x0000000011097211 */ /* 0x000fe400030f0eff */
[-C--:B------:R-:W-:Y:S02]  /*4d20*/  LEA R10, P1, R11, R2.reuse, 0x1 ;  /* 0x000000020b0a7211 */ /* 0x080fe400078208ff */
[----:B------:R-:W-:Y:S01]  /*4d30*/  LEA R12, P6, R13, R2, 0x1 ;  /* 0x000000020d0c7211 */ /* 0x000fe200078c08ff */
[----:B------:R2:W-:Y:S01]  /*4d40*/  @P5 STG.E.U16 [R8.64], R23 ;  /* 0x0000001708005986 */ /* 0x0005e2000c101504 */
[----:B------:R-:W-:-:S02]  /*4d50*/  IADD3 R17, R15, c[0x0][0x198], RZ ;  /* 0x000066000f117a10 */ /* 0x000fc40007ffe0ff */
[-C--:B------:R-:W-:Y:S02]  /*4d60*/  LEA.HI.X.SX32 R11, R11, R0.reuse, 0x1, P1 ;  /* 0x000000000b0b7211 */ /* 0x080fe400008f0eff */
[----:B------:R-:W-:Y:S02]  /*4d70*/  LEA.HI.X.SX32 R13, R13, R0, 0x1, P6 ;  /* 0x000000000d0d7211 */ /* 0x000fe400030f0eff */
[-C--:B0-----:R-:W-:Y:S02]  /*4d80*/  LEA R4, P6, R15, R2.reuse, 0x1 ;  /* 0x000000020f047211 */ /* 0x081fe400078c08ff */
[----:B-1----:R-:W-:Y:S02]  /*4d90*/  LEA R6, P1, R17, R2, 0x1 ;  /* 0x0000000211067211 */ /* 0x002fe400078208ff */
[----:B------:R-:W-:Y:S02]  /*4da0*/  IADD3 R14, R3, 0x3e, RZ ;  /* 0x0000003e030e7810 */ /* 0x000fe40007ffe0ff */
[----:B------:R-:W-:-:S02]  /*4db0*/  IADD3 R19, R17, c[0x0][0x198], RZ ;  /* 0x0000660011137a10 */ /* 0x000fc40007ffe0ff */
[----:B------:R-:W-:Y:S02]  /*4dc0*/  IADD3 R3, R3, 0x3f, RZ ;  /* 0x0000003f03037810 */ /* 0x000fe40007ffe0ff */
[-C--:B------:R-:W-:Y:S02]  /*4dd0*/  LEA.HI.X.SX32 R5, R15, R0.reuse, 0x1, P6 ;  /* 0x000000000f057211 */ /* 0x080fe400030f0eff */
[----:B------:R-:W-:Y:S02]  /*4de0*/  LEA.HI.X.SX32 R7, R17, R0, 0x1, P1 ;  /* 0x0000000011077211 */ /* 0x000fe400008f0eff */
[----:B------:R-:W-:Y:S02]  /*4df0*/  LEA R2, P6, R19, R2, 0x1 ;  /* 0x0000000213027211 */ /* 0x000fe400078c08ff */
[----:B------:R-:W-:Y:S02]  /*4e00*/  ISETP.LT.AND P1, PT, R14, c[0x0][0x17c], !P0 ;  /* 0x00005f000e007a0c */ /* 0x000fe40004721270 */
[----:B------:R-:W-:-:S02]  /*4e10*/  ISETP.LT.AND P0, PT, R3, c[0x0][0x17c], !P0 ;  /* 0x00005f0003007a0c */ /* 0x000fc40004701270 */
[----:B------:R-:W-:Y:S02]  /*4e20*/  LEA.HI.X.SX32 R3, R19, R0, 0x1, P6 ;  /* 0x0000000013037211 */ /* 0x000fe400030f0eff */
[----:B------:R-:W-:Y:S02]  /*4e30*/  PRMT R0, R23, 0x7632, R0 ;  /* 0x0000763217007816 */ /* 0x000fe40000000000 */
[----:B--2---:R-:W-:-:S03]  /*4e40*/  PRMT R9, R27, 0x7632, R9 ;  /* 0x000076321b097816 */ /* 0x004fc60000000009 */
[----:B------:R0:W-:Y:S04]  /*4e50*/  @P4 STG.E.U16 [R10.64], R0 ;  /* 0x000000000a004986 */ /* 0x0001e8000c101504 */
[----:B------:R0:W-:Y:S04]  /*4e60*/  @P3 STG.E.U16 [R12.64], R27 ;  /* 0x0000001b0c003986 */ /* 0x0001e8000c101504 */
[----:B------:R0:W-:Y:S04]  /*4e70*/  @P2 STG.E.U16 [R4.64], R9 ;  /* 0x0000000904002986 */ /* 0x0001e8000c101504 */
[----:B------:R0:W-:Y:S01]  /*4e80*/  @P1 STG.E.U16 [R6.64], R31 ;  /* 0x0000001f06001986 */ /* 0x0001e2000c101504 */
[----:B------:R-:W-:Y:S05]  /*4e90*/  @!P0 EXIT ;  /* 0x000000000000894d */ /* 0x000fea0003800000 */
[----:B0-----:R-:W-:-:S05]  /*4ea0*/  PRMT R31, R31, 0x7632, R31 ;  /* 0x000076321f1f7816 */ /* 0x001fca000000001f */
[----:B------:R-:W-:Y:S01]  /*4eb0*/  STG.E.U16 [R2.64], R31 ;  /* 0x0000001f02007986 */ /* 0x000fe2000c101504 */
[----:B------:R-:W-:Y:S05]  /*4ec0*/  EXIT ;  /* 0x000000000000794d */ /* 0x000fea0003800000 */
.L_x_3:
[----:B------:R-:W-:-:S00]  /*4ed0*/  BRA `(.L_x_3) ;  /* 0xfffffff000007947 */ /* 0x000fc0000383ffff */
[----:B------:R-:W-:-:S00]  /*4ee0*/  NOP ;  /* 0x0000000000007918 */ /* 0x000fc00000000000 */
        /* <DEDUP_REMOVED lines=9> */
.L_x_4:


//--------------------- .nv.shared.matmul_kernel  --------------------------
	.section	.nv.shared.matmul_kernel,"aw",@nobits
	.sectionflags	@""
	.align	16
